//
// Generated by NVIDIA NVVM Compiler
//
// Compiler Build ID: CL-36424714
// Cuda compilation tools, release 13.0, V13.0.88
// Based on NVVM 20.0.0
//

.version 9.0
.target sm_100
.address_size 64

	// .globl	_Z24find_abs_max_kernel_warpPK6__halfPfi
// _ZZ24find_abs_max_kernel_warpPK6__halfPfiE10warp_maxes has been demoted

.visible .entry _Z24find_abs_max_kernel_warpPK6__halfPfi(
	.param .u64 .ptr .align 1 _Z24find_abs_max_kernel_warpPK6__halfPfi_param_0,
	.param .u64 .ptr .align 1 _Z24find_abs_max_kernel_warpPK6__halfPfi_param_1,
	.param .u32 _Z24find_abs_max_kernel_warpPK6__halfPfi_param_2
)
{
	.reg .pred 	%p<19>;
	.reg .b16 	%rs<2>;
	.reg .b32 	%r<38>;
	.reg .b32 	%f<33>;
	.reg .b64 	%rd<7>;
	// demoted variable
	.shared .align 4 .b8 _ZZ24find_abs_max_kernel_warpPK6__halfPfiE10warp_maxes[32];
	ld.param.u64 	%rd2, [_Z24find_abs_max_kernel_warpPK6__halfPfi_param_0];
	ld.param.u64 	%rd3, [_Z24find_abs_max_kernel_warpPK6__halfPfi_param_1];
	ld.param.u32 	%r6, [_Z24find_abs_max_kernel_warpPK6__halfPfi_param_2];
	cvta.to.global.u64 	%rd1, %rd3;
	mov.u32 	%r1, %tid.x;
	mov.u32 	%r7, %ctaid.x;
	mov.u32 	%r8, %ntid.x;
	mad.lo.s32 	%r2, %r7, %r8, %r1;
	setp.ge.s32 	%p1, %r2, %r6;
	mov.f32 	%f31, 0f00000000;
	@%p1 bra 	$L__BB0_2;
	cvta.to.global.u64 	%rd4, %rd2;
	mul.wide.s32 	%rd5, %r2, 2;
	add.s64 	%rd6, %rd4, %rd5;
	ld.global.u16 	%rs1, [%rd6];
	// begin inline asm
	{  cvt.f32.f16 %f8, %rs1;}

	// end inline asm
	abs.f32 	%f31, %f8;
$L__BB0_2:
	mov.b32 	%r9, %f31;
	shfl.sync.down.b32	%r10|%p2, %r9, 16, 31, -1;
	mov.b32 	%f9, %r10;
	max.f32 	%f10, %f31, %f9;
	mov.b32 	%r11, %f10;
	shfl.sync.down.b32	%r12|%p3, %r11, 8, 31, -1;
	mov.b32 	%f11, %r12;
	max.f32 	%f12, %f10, %f11;
	mov.b32 	%r13, %f12;
	shfl.sync.down.b32	%r14|%p4, %r13, 4, 31, -1;
	mov.b32 	%f13, %r14;
	max.f32 	%f14, %f12, %f13;
	mov.b32 	%r15, %f14;
	shfl.sync.down.b32	%r16|%p5, %r15, 2, 31, -1;
	mov.b32 	%f15, %r16;
	max.f32 	%f16, %f14, %f15;
	mov.b32 	%r17, %f16;
	shfl.sync.down.b32	%r18|%p6, %r17, 1, 31, -1;
	mov.b32 	%f17, %r18;
	max.f32 	%f3, %f16, %f17;
	and.b32  	%r19, %r1, 31;
	setp.ne.s32 	%p7, %r19, 0;
	@%p7 bra 	$L__BB0_4;
	shr.u32 	%r20, %r1, 3;
	mov.u32 	%r21, _ZZ24find_abs_max_kernel_warpPK6__halfPfiE10warp_maxes;
	add.s32 	%r22, %r21, %r20;
	st.shared.f32 	[%r22], %f3;
$L__BB0_4:
	bar.sync 	0;
	setp.gt.u32 	%p8, %r1, 31;
	@%p8 bra 	$L__BB0_10;
	setp.gt.u32 	%p9, %r1, 7;
	mov.f32 	%f32, 0fFF800000;
	@%p9 bra 	$L__BB0_7;
	shl.b32 	%r23, %r1, 2;
	mov.u32 	%r24, _ZZ24find_abs_max_kernel_warpPK6__halfPfiE10warp_maxes;
	add.s32 	%r25, %r24, %r23;
	ld.shared.f32 	%f32, [%r25];
$L__BB0_7:
	mov.b32 	%r26, %f32;
	shfl.sync.down.b32	%r27|%p10, %r26, 16, 31, -1;
	mov.b32 	%f19, %r27;
	max.f32 	%f20, %f32, %f19;
	mov.b32 	%r28, %f20;
	shfl.sync.down.b32	%r29|%p11, %r28, 8, 31, -1;
	mov.b32 	%f21, %r29;
	max.f32 	%f22, %f20, %f21;
	mov.b32 	%r30, %f22;
	shfl.sync.down.b32	%r31|%p12, %r30, 4, 31, -1;
	mov.b32 	%f23, %r31;
	max.f32 	%f24, %f22, %f23;
	mov.b32 	%r32, %f24;
	shfl.sync.down.b32	%r33|%p13, %r32, 2, 31, -1;
	mov.b32 	%f25, %r33;
	max.f32 	%f26, %f24, %f25;
	mov.b32 	%r34, %f26;
	shfl.sync.down.b32	%r35|%p14, %r34, 1, 31, -1;
	mov.b32 	%f27, %r35;
	max.f32 	%f28, %f26, %f27;
	setp.ne.s32 	%p15, %r1, 0;
	setp.leu.f32 	%p16, %f28, 0f00000000;
	or.pred  	%p17, %p15, %p16;
	@%p17 bra 	$L__BB0_10;
	ld.global.u32 	%r37, [%rd1];
$L__BB0_9:
	mov.b32 	%f29, %r37;
	max.f32 	%f30, %f28, %f29;
	mov.b32 	%r36, %f30;
	atom.relaxed.global.cas.b32 	%r5, [%rd1], %r37, %r36;
	setp.ne.s32 	%p18, %r37, %r5;
	mov.u32 	%r37, %r5;
	@%p18 bra 	$L__BB0_9;
$L__BB0_10:
	ret;

}
	// .globl	_Z20quantize_kernel_vec4PK6__halfPafi
.visible .entry _Z20quantize_kernel_vec4PK6__halfPafi(
	.param .u64 .ptr .align 1 _Z20quantize_kernel_vec4PK6__halfPafi_param_0,
	.param .u64 .ptr .align 1 _Z20quantize_kernel_vec4PK6__halfPafi_param_1,
	.param .f32 _Z20quantize_kernel_vec4PK6__halfPafi_param_2,
	.param .u32 _Z20quantize_kernel_vec4PK6__halfPafi_param_3
)
{
	.reg .pred 	%p<6>;
	.reg .b16 	%rs<6>;
	.reg .b32 	%r<24>;
	.reg .b32 	%f<39>;
	.reg .b64 	%rd<13>;

	ld.param.u64 	%rd3, [_Z20quantize_kernel_vec4PK6__halfPafi_param_0];
	ld.param.u64 	%rd4, [_Z20quantize_kernel_vec4PK6__halfPafi_param_1];
	ld.param.f32 	%f1, [_Z20quantize_kernel_vec4PK6__halfPafi_param_2];
	ld.param.u32 	%r8, [_Z20quantize_kernel_vec4PK6__halfPafi_param_3];
	cvta.to.global.u64 	%rd1, %rd4;
	cvta.to.global.u64 	%rd2, %rd3;
	mov.u32 	%r9, %ctaid.x;
	mov.u32 	%r10, %ntid.x;
	mov.u32 	%r11, %tid.x;
	mad.lo.s32 	%r12, %r9, %r10, %r11;
	shl.b32 	%r23, %r12, 2;
	or.b32  	%r2, %r23, 3;
	setp.ge.s32 	%p1, %r2, %r8;
	@%p1 bra 	$L__BB1_2;
	cvt.s64.s32 	%rd9, %r23;
	mul.wide.s32 	%rd10, %r23, 2;
	add.s64 	%rd11, %rd2, %rd10;
	ld.global.u16 	%rs2, [%rd11];
	ld.global.u16 	%rs3, [%rd11+2];
	ld.global.u16 	%rs4, [%rd11+4];
	ld.global.u16 	%rs5, [%rd11+6];
	// begin inline asm
	{  cvt.f32.f16 %f10, %rs2;}

	// end inline asm
	div.rn.f32 	%f14, %f10, %f1;
	mov.f32 	%f15, 0f3F000000;
	copysign.f32 	%f16, %f14, %f15;
	add.rz.f32 	%f17, %f14, %f16;
	cvt.rzi.f32.f32 	%f18, %f17;
	min.f32 	%f19, %f18, 0f42FE0000;
	max.f32 	%f20, %f19, 0fC2FE0000;
	cvt.rzi.s32.f32 	%r15, %f20;
	// begin inline asm
	{  cvt.f32.f16 %f11, %rs3;}

	// end inline asm
	div.rn.f32 	%f21, %f11, %f1;
	copysign.f32 	%f22, %f21, %f15;
	add.rz.f32 	%f23, %f21, %f22;
	cvt.rzi.f32.f32 	%f24, %f23;
	min.f32 	%f25, %f24, 0f42FE0000;
	max.f32 	%f26, %f25, 0fC2FE0000;
	cvt.rzi.s32.f32 	%r16, %f26;
	// begin inline asm
	{  cvt.f32.f16 %f12, %rs4;}

	// end inline asm
	div.rn.f32 	%f27, %f12, %f1;
	copysign.f32 	%f28, %f27, %f15;
	add.rz.f32 	%f29, %f27, %f28;
	cvt.rzi.f32.f32 	%f30, %f29;
	min.f32 	%f31, %f30, 0f42FE0000;
	max.f32 	%f32, %f31, 0fC2FE0000;
	cvt.rzi.s32.f32 	%r17, %f32;
	// begin inline asm
	{  cvt.f32.f16 %f13, %rs5;}

	// end inline asm
	div.rn.f32 	%f33, %f13, %f1;
	copysign.f32 	%f34, %f33, %f15;
	add.rz.f32 	%f35, %f33, %f34;
	cvt.rzi.f32.f32 	%f36, %f35;
	min.f32 	%f37, %f36, 0f42FE0000;
	max.f32 	%f38, %f37, 0fC2FE0000;
	cvt.rzi.s32.f32 	%r18, %f38;
	add.s64 	%rd12, %rd1, %rd9;
	prmt.b32 	%r19, %r17, %r18, 0x3340U;
	prmt.b32 	%r20, %r15, %r16, 0x3340U;
	prmt.b32 	%r21, %r20, %r19, 0x5410U;
	st.global.u32 	[%rd12], %r21;
	bra.uni 	$L__BB1_5;
$L__BB1_2:
	setp.ge.s32 	%p2, %r23, %r8;
	@%p2 bra 	$L__BB1_5;
	add.s32 	%r22, %r23, 1;
$L__BB1_4:
	add.s32 	%r13, %r22, -1;
	cvt.s64.s32 	%rd5, %r23;
	add.s64 	%rd6, %rd1, %rd5;
	mul.wide.s32 	%rd7, %r23, 2;
	add.s64 	%rd8, %rd2, %rd7;
	ld.global.u16 	%rs1, [%rd8];
	// begin inline asm
	{  cvt.f32.f16 %f2, %rs1;}

	// end inline asm
	div.rn.f32 	%f3, %f2, %f1;
	mov.f32 	%f4, 0f3F000000;
	copysign.f32 	%f5, %f3, %f4;
	add.rz.f32 	%f6, %f3, %f5;
	cvt.rzi.f32.f32 	%f7, %f6;
	min.f32 	%f8, %f7, 0f42FE0000;
	max.f32 	%f9, %f8, 0fC2FE0000;
	cvt.rzi.s32.f32 	%r14, %f9;
	st.global.u8 	[%rd6], %r14;
	add.s32 	%r23, %r23, 1;
	setp.lt.s32 	%p3, %r22, %r8;
	setp.lt.s32 	%p4, %r13, %r2;
	and.pred  	%p5, %p3, %p4;
	add.s32 	%r22, %r22, 1;
	@%p5 bra 	$L__BB1_4;
$L__BB1_5:
	ret;

}
	// .globl	_Z17dequantize_kernelPKaP6__halffi
.visible .entry _Z17dequantize_kernelPKaP6__halffi(
	.param .u64 .ptr .align 1 _Z17dequantize_kernelPKaP6__halffi_param_0,
	.param .u64 .ptr .align 1 _Z17dequantize_kernelPKaP6__halffi_param_1,
	.param .f32 _Z17dequantize_kernelPKaP6__halffi_param_2,
	.param .u32 _Z17dequantize_kernelPKaP6__halffi_param_3
)
{
	.reg .pred 	%p<2>;
	.reg .b16 	%rs<3>;
	.reg .b32 	%r<6>;
	.reg .b32 	%f<4>;
	.reg .b64 	%rd<9>;

	ld.param.u64 	%rd1, [_Z17dequantize_kernelPKaP6__halffi_param_0];
	ld.param.u64 	%rd2, [_Z17dequantize_kernelPKaP6__halffi_param_1];
	ld.param.f32 	%f1, [_Z17dequantize_kernelPKaP6__halffi_param_2];
	ld.param.u32 	%r2, [_Z17dequantize_kernelPKaP6__halffi_param_3];
	mov.u32 	%r3, %ctaid.x;
	mov.u32 	%r4, %ntid.x;
	mov.u32 	%r5, %tid.x;
	mad.lo.s32 	%r1, %r3, %r4, %r5;
	setp.ge.s32 	%p1, %r1, %r2;
	@%p1 bra 	$L__BB2_2;
	cvta.to.global.u64 	%rd3, %rd1;
	cvta.to.global.u64 	%rd4, %rd2;
	cvt.s64.s32 	%rd5, %r1;
	add.s64 	%rd6, %rd3, %rd5;
	ld.global.s8 	%rs2, [%rd6];
	cvt.rn.f32.s16 	%f3, %rs2;
	mul.f32 	%f2, %f1, %f3;
	// begin inline asm
	{  cvt.rn.f16.f32 %rs1, %f2;}

	// end inline asm
	mul.wide.s32 	%rd7, %r1, 2;
	add.s64 	%rd8, %rd4, %rd7;
	st.global.u16 	[%rd8], %rs1;
$L__BB2_2:
	ret;

}


// ===== COMPILED SASS (sm_100) =====

	.target	sm_100

	.elftype	@"ET_EXEC"


//--------------------- .note.nv.tkinfo           --------------------------
	.section	.note.nv.tkinfo,"",@"SHT_NOTE"
	.sectionflags	@"SHF_NOTE_NV_TKINFO"
	.tkinfo
        /*0018*/ 	.word	0x00000002
        /*0030*/ 	.string	""
        /*0030*/ 	.string	"ptxas"
        /*0030*/ 	.string	"Cuda compilation tools, release 13.0, V13.0.88"
        /*0030*/ 	.string	"Build cuda_13.0.r13.0/compiler.36424714_0"
        /*0030*/ 	.string	"-arch sm_100 -m 64 "



//--------------------- .note.nv.cuinfo           --------------------------
	.section	.note.nv.cuinfo,"",@"SHT_NOTE"
	.sectionflags	@"SHF_NOTE_NV_CUINFO"
        /*0018*/ 	.short	0x0002
        /*001a*/ 	.short	0x0064
        /*001c*/ 	.short	0x0082
	.zero		2


//--------------------- .nv.info                  --------------------------
	.section	.nv.info,"",@"SHT_CUDA_INFO"
	.align	4


	//----- nvinfo : EIATTR_REGCOUNT
	.align		4
        /*0000*/ 	.byte	0x04, 0x2f
        /*0002*/ 	.short	(.L_1 - .L_0)
	.align		4
.L_0:
        /*0004*/ 	.word	index@(_Z24find_abs_max_kernel_warpPK6__halfPfi)
        /*0008*/ 	.word	0x0000000c


	//----- nvinfo : EIATTR_FRAME_SIZE
	.align		4
.L_1:
        /*000c*/ 	.byte	0x04, 0x11
        /*000e*/ 	.short	(.L_3 - .L_2)
	.align		4
.L_2:
        /*0010*/ 	.word	index@(_Z24find_abs_max_kernel_warpPK6__halfPfi)
        /*0014*/ 	.word	0x00000000


	//----- nvinfo : EIATTR_REGCOUNT
	.align		4
.L_3:
        /*0018*/ 	.byte	0x04, 0x2f
        /*001a*/ 	.short	(.L_5 - .L_4)
	.align		4
.L_4:
        /*001c*/ 	.word	index@(_Z20quantize_kernel_vec4PK6__halfPafi)
        /*0020*/ 	.word	0x00000017


	//----- nvinfo : EIATTR_FRAME_SIZE
	.align		4
.L_5:
        /*0024*/ 	.byte	0x04, 0x11
        /*0026*/ 	.short	(.L_7 - .L_6)
	.align		4
.L_6:
        /*0028*/ 	.word	index@($__internal_0_$__cuda_sm3x_div_rn_noftz_f32_slowpath)
        /*002c*/ 	.word	0x00000000


	//----- nvinfo : EIATTR_FRAME_SIZE
	.align		4
.L_7:
        /*0030*/ 	.byte	0x04, 0x11
        /*0032*/ 	.short	(.L_9 - .L_8)
	.align		4
.L_8:
        /*0034*/ 	.word	index@(_Z20quantize_kernel_vec4PK6__halfPafi)
        /*0038*/ 	.word	0x00000000


	//----- nvinfo : EIATTR_REGCOUNT
	.align		4
.L_9:
        /*003c*/ 	.byte	0x04, 0x2f
        /*003e*/ 	.short	(.L_11 - .L_10)
	.align		4
.L_10:
        /*0040*/ 	.word	index@(_Z17dequantize_kernelPKaP6__halffi)
        /*0044*/ 	.word	0x0000000a


	//----- nvinfo : EIATTR_FRAME_SIZE
	.align		4
.L_11:
        /*0048*/ 	.byte	0x04, 0x11
        /*004a*/ 	.short	(.L_13 - .L_12)
	.align		4
.L_12:
        /*004c*/ 	.word	index@(_Z17dequantize_kernelPKaP6__halffi)
        /*0050*/ 	.word	0x00000000


	//----- nvinfo : EIATTR_MIN_STACK_SIZE
	.align		4
.L_13:
        /*0054*/ 	.byte	0x04, 0x12
        /*0056*/ 	.short	(.L_15 - .L_14)
	.align		4
.L_14:
        /*0058*/ 	.word	index@(_Z17dequantize_kernelPKaP6__halffi)
        /*005c*/ 	.word	0x00000000


	//----- nvinfo : EIATTR_MIN_STACK_SIZE
	.align		4
.L_15:
        /*0060*/ 	.byte	0x04, 0x12
        /*0062*/ 	.short	(.L_17 - .L_16)
	.align		4
.L_16:
        /*0064*/ 	.word	index@(_Z20quantize_kernel_vec4PK6__halfPafi)
        /*0068*/ 	.word	0x00000000


	//----- nvinfo : EIATTR_MIN_STACK_SIZE
	.align		4
.L_17:
        /*006c*/ 	.byte	0x04, 0x12
        /*006e*/ 	.short	(.L_19 - .L_18)
	.align		4
.L_18:
        /*0070*/ 	.word	index@(_Z24find_abs_max_kernel_warpPK6__halfPfi)
        /*0074*/ 	.word	0x00000000
.L_19:


//--------------------- .nv.compat                --------------------------
	.section	.nv.compat,"",@"SHT_CUDA_COMPAT_INFO"
	.align	4
        /*0000*/ 	.byte	0x02, 0x09, 0x00, 0x00, 0x02, 0x02, 0x01, 0x00, 0x02, 0x05, 0x05, 0x00, 0x03, 0x07, 0x01, 0x01
        /*0010*/ 	.byte	0x02, 0x03, 0x00, 0x00, 0x02, 0x06, 0x01, 0x00, 0x04, 0x0b, 0x08, 0x00, 0x01, 0x00, 0x00, 0x00
        /*0020*/ 	.byte	0x00, 0x00, 0x00, 0x00


//--------------------- .nv.info._Z17dequantize_kernelPKaP6__halffi --------------------------
	.section	.nv.info._Z17dequantize_kernelPKaP6__halffi,"",@"SHT_CUDA_INFO"
	.sectionflags	@""
	.align	4


	//----- nvinfo : EIATTR_CUDA_API_VERSION
	.align		4
        /*0000*/ 	.byte	0x04, 0x37
        /*0002*/ 	.short	(.L_21 - .L_20)
.L_20:
        /*0004*/ 	.word	0x00000082


	//----- nvinfo : EIATTR_KPARAM_INFO
	.align		4
.L_21:
        /*0008*/ 	.byte	0x04, 0x17
        /*000a*/ 	.short	(.L_23 - .L_22)
.L_22:
        /*000c*/ 	.word	0x00000000
        /*0010*/ 	.short	0x0003
        /*0012*/ 	.short	0x0014
        /*0014*/ 	.byte	0x00, 0xf0, 0x11, 0x00


	//----- nvinfo : EIATTR_KPARAM_INFO
	.align		4
.L_23:
        /*0018*/ 	.byte	0x04, 0x17
        /*001a*/ 	.short	(.L_25 - .L_24)
.L_24:
        /*001c*/ 	.word	0x00000000
        /*0020*/ 	.short	0x0002
        /*0022*/ 	.short	0x0010
        /*0024*/ 	.byte	0x00, 0xf0, 0x11, 0x00


	//----- nvinfo : EIATTR_KPARAM_INFO
	.align		4
.L_25:
        /*0028*/ 	.byte	0x04, 0x17
        /*002a*/ 	.short	(.L_27 - .L_26)
.L_26:
        /*002c*/ 	.word	0x00000000
        /*0030*/ 	.short	0x0001
        /*0032*/ 	.short	0x0008
        /*0034*/ 	.byte	0x00, 0xf5, 0x21, 0x00


	//----- nvinfo : EIATTR_KPARAM_INFO
	.align		4
.L_27:
        /*0038*/ 	.byte	0x04, 0x17
        /*003a*/ 	.short	(.L_29 - .L_28)
.L_28:
        /*003c*/ 	.word	0x00000000
        /*0040*/ 	.short	0x0000
        /*0042*/ 	.short	0x0000
        /*0044*/ 	.byte	0x00, 0xf5, 0x21, 0x00


	//----- nvinfo : EIATTR_SPARSE_MMA_MASK
	.align		4
.L_29:
        /*0048*/ 	.byte	0x03, 0x50
        /*004a*/ 	.short	0x0000


	//----- nvinfo : EIATTR_MAXREG_COUNT
	.align		4
        /*004c*/ 	.byte	0x03, 0x1b
        /*004e*/ 	.short	0x00ff


	//----- nvinfo : EIATTR_MERCURY_ISA_VERSION
	.align		4
        /*0050*/ 	.byte	0x03, 0x5f
        /*0052*/ 	.short	0x0101


	//----- nvinfo : EIATTR_VRC_CTA_INIT_COUNT
	.align		4
        /*0054*/ 	.byte	0x02, 0x4a
	.zero		1
	.zero		1


	//----- nvinfo : EIATTR_EXIT_INSTR_OFFSETS
	.align		4
        /*0058*/ 	.byte	0x04, 0x1c
        /*005a*/ 	.short	(.L_31 - .L_30)


	//   ....[0]....
.L_30:
        /*005c*/ 	.word	0x00000070


	//   ....[1]....
        /*0060*/ 	.word	0x00000140


	//----- nvinfo : EIATTR_CBANK_PARAM_SIZE
	.align		4
.L_31:
        /*0064*/ 	.byte	0x03, 0x19
        /*0066*/ 	.short	0x0018


	//----- nvinfo : EIATTR_PARAM_CBANK
	.align		4
        /*0068*/ 	.byte	0x04, 0x0a
        /*006a*/ 	.short	(.L_33 - .L_32)
	.align		4
.L_32:
        /*006c*/ 	.word	index@(.nv.constant0._Z17dequantize_kernelPKaP6__halffi)
        /*0070*/ 	.short	0x0380
        /*0072*/ 	.short	0x0018


	//----- nvinfo : EIATTR_SW_WAR
	.align		4
.L_33:
        /*0074*/ 	.byte	0x04, 0x36
        /*0076*/ 	.short	(.L_35 - .L_34)
.L_34:
        /*0078*/ 	.word	0x00000008
.L_35:


//--------------------- .nv.info._Z20quantize_kernel_vec4PK6__halfPafi --------------------------
	.section	.nv.info._Z20quantize_kernel_vec4PK6__halfPafi,"",@"SHT_CUDA_INFO"
	.sectionflags	@""
	.align	4


	//----- nvinfo : EIATTR_CUDA_API_VERSION
	.align		4
        /*0000*/ 	.byte	0x04, 0x37
        /*0002*/ 	.short	(.L_37 - .L_36)
.L_36:
        /*0004*/ 	.word	0x00000082


	//----- nvinfo : EIATTR_KPARAM_INFO
	.align		4
.L_37:
        /*0008*/ 	.byte	0x04, 0x17
        /*000a*/ 	.short	(.L_39 - .L_38)
.L_38:
        /*000c*/ 	.word	0x00000000
        /*0010*/ 	.short	0x0003
        /*0012*/ 	.short	0x0014
        /*0014*/ 	.byte	0x00, 0xf0, 0x11, 0x00


	//----- nvinfo : EIATTR_KPARAM_INFO
	.align		4
.L_39:
        /*0018*/ 	.byte	0x04, 0x17
        /*001a*/ 	.short	(.L_41 - .L_40)
.L_40:
        /*001c*/ 	.word	0x00000000
        /*0020*/ 	.short	0x0002
        /*0022*/ 	.short	0x0010
        /*0024*/ 	.byte	0x00, 0xf0, 0x11, 0x00


	//----- nvinfo : EIATTR_KPARAM_INFO
	.align		4
.L_41:
        /*0028*/ 	.byte	0x04, 0x17
        /*002a*/ 	.short	(.L_43 - .L_42)
.L_42:
        /*002c*/ 	.word	0x00000000
        /*0030*/ 	.short	0x0001
        /*0032*/ 	.short	0x0008
        /*0034*/ 	.byte	0x00, 0xf5, 0x21, 0x00


	//----- nvinfo : EIATTR_KPARAM_INFO
	.align		4
.L_43:
        /*0038*/ 	.byte	0x04, 0x17
        /*003a*/ 	.short	(.L_45 - .L_44)
.L_44:
        /*003c*/ 	.word	0x00000000
        /*0040*/ 	.short	0x0000
        /*0042*/ 	.short	0x0000
        /*0044*/ 	.byte	0x00, 0xf5, 0x21, 0x00


	//----- nvinfo : EIATTR_SPARSE_MMA_MASK
	.align		4
.L_45:
        /*0048*/ 	.byte	0x03, 0x50
        /*004a*/ 	.short	0x0000


	//----- nvinfo : EIATTR_MAXREG_COUNT
	.align		4
        /*004c*/ 	.byte	0x03, 0x1b
        /*004e*/ 	.short	0x00ff


	//----- nvinfo : EIATTR_MERCURY_ISA_VERSION
	.align		4
        /*0050*/ 	.byte	0x03, 0x5f
        /*0052*/ 	.short	0x0101


	//----- nvinfo : EIATTR_VRC_CTA_INIT_COUNT
	.align		4
        /*0054*/ 	.byte	0x02, 0x4a
	.zero		1
	.zero		1


	//----- nvinfo : EIATTR_EXIT_INSTR_OFFSETS
	.align		4
        /*0058*/ 	.byte	0x04, 0x1c
        /*005a*/ 	.short	(.L_47 - .L_46)


	//   ....[0]....
.L_46:
        /*005c*/ 	.word	0x00000770


	//   ....[1]....
        /*0060*/ 	.word	0x00000790


	//   ....[2]....
        /*0064*/ 	.word	0x000009e0


	//----- nvinfo : EIATTR_CRS_STACK_SIZE
	.align		4
.L_47:
        /*0068*/ 	.byte	0x04, 0x1e
        /*006a*/ 	.short	(.L_49 - .L_48)
.L_48:
        /*006c*/ 	.word	0x00000000


	//----- nvinfo : EIATTR_CBANK_PARAM_SIZE
	.align		4
.L_49:
        /*0070*/ 	.byte	0x03, 0x19
        /*0072*/ 	.short	0x0018


	//----- nvinfo : EIATTR_PARAM_CBANK
	.align		4
        /*0074*/ 	.byte	0x04, 0x0a
        /*0076*/ 	.short	(.L_51 - .L_50)
	.align		4
.L_50:
        /*0078*/ 	.word	index@(.nv.constant0._Z20quantize_kernel_vec4PK6__halfPafi)
        /*007c*/ 	.short	0x0380
        /*007e*/ 	.short	0x0018


	//----- nvinfo : EIATTR_SW_WAR
	.align		4
.L_51:
        /*0080*/ 	.byte	0x04, 0x36
        /*0082*/ 	.short	(.L_53 - .L_52)
.L_52:
        /*0084*/ 	.word	0x00000008
.L_53:


//--------------------- .nv.info._Z24find_abs_max_kernel_warpPK6__halfPfi --------------------------
	.section	.nv.info._Z24find_abs_max_kernel_warpPK6__halfPfi,"",@"SHT_CUDA_INFO"
	.sectionflags	@""
	.align	4


	//----- nvinfo : EIATTR_CUDA_API_VERSION
	.align		4
        /*0000*/ 	.byte	0x04, 0x37
        /*0002*/ 	.short	(.L_55 - .L_54)
.L_54:
        /*0004*/ 	.word	0x00000082


	//----- nvinfo : EIATTR_KPARAM_INFO
	.align		4
.L_55:
        /*0008*/ 	.byte	0x04, 0x17
        /*000a*/ 	.short	(.L_57 - .L_56)
.L_56:
        /*000c*/ 	.word	0x00000000
        /*0010*/ 	.short	0x0002
        /*0012*/ 	.short	0x0010
        /*0014*/ 	.byte	0x00, 0xf0, 0x11, 0x00


	//----- nvinfo : EIATTR_KPARAM_INFO
	.align		4
.L_57:
        /*0018*/ 	.byte	0x04, 0x17
        /*001a*/ 	.short	(.L_59 - .L_58)
.L_58:
        /*001c*/ 	.word	0x00000000
        /*0020*/ 	.short	0x0001
        /*0022*/ 	.short	0x0008
        /*0024*/ 	.byte	0x00, 0xf5, 0x21, 0x00


	//----- nvinfo : EIATTR_KPARAM_INFO
	.align		4
.L_59:
        /*0028*/ 	.byte	0x04, 0x17
        /*002a*/ 	.short	(.L_61 - .L_60)
.L_60:
        /*002c*/ 	.word	0x00000000
        /*0030*/ 	.short	0x0000
        /*0032*/ 	.short	0x0000
        /*0034*/ 	.byte	0x00, 0xf5, 0x21, 0x00


	//----- nvinfo : EIATTR_SPARSE_MMA_MASK
	.align		4
.L_61:
        /*0038*/ 	.byte	0x03, 0x50
        /*003a*/ 	.short	0x0000


	//----- nvinfo : EIATTR_MAXREG_COUNT
	.align		4
        /*003c*/ 	.byte	0x03, 0x1b
        /*003e*/ 	.short	0x00ff


	//----- nvinfo : EIATTR_NUM_BARRIERS
	.align		4
        /*0040*/ 	.byte	0x02, 0x4c
        /*0042*/ 	.byte	0x01
	.zero		1


	//----- nvinfo : EIATTR_MERCURY_ISA_VERSION
	.align		4
        /*0044*/ 	.byte	0x03, 0x5f
        /*0046*/ 	.short	0x0101


	//----- nvinfo : EIATTR_COOP_GROUP_MASK_REGIDS
	.align		4
        /*0048*/ 	.byte	0x04, 0x29
        /*004a*/ 	.short	(.L_63 - .L_62)


	//   ....[0]....
.L_62:
        /*004c*/ 	.word	0xffffffff


	//   ....[1]....
        /*0050*/ 	.word	0xffffffff


	//   ....[2]....
        /*0054*/ 	.word	0xffffffff


	//   ....[3]....
        /*0058*/ 	.word	0xffffffff


	//   ....[4]....
        /*005c*/ 	.word	0xffffffff


	//   ....[5]....
        /*0060*/ 	.word	0xffffffff


	//   ....[6]....
        /*0064*/ 	.word	0xffffffff


	//   ....[7]....
        /*0068*/ 	.word	0xffffffff


	//   ....[8]....
        /*006c*/ 	.word	0xffffffff


	//   ....[9]....
        /*0070*/ 	.word	0xffffffff


	//----- nvinfo : EIATTR_COOP_GROUP_INSTR_OFFSETS
	.align		4
.L_63:
        /*0074*/ 	.byte	0x04, 0x28
        /*0076*/ 	.short	(.L_65 - .L_64)


	//   ....[0]....
.L_64:
        /*0078*/ 	.word	0x00000100


	//   ....[1]....
        /*007c*/ 	.word	0x00000140


	//   ....[2]....
        /*0080*/ 	.word	0x00000180


	//   ....[3]....
        /*0084*/ 	.word	0x000001a0


	//   ....[4]....
        /*0088*/ 	.word	0x000001c0


	//   ....[5]....
        /*008c*/ 	.word	0x00000280


	//   ....[6]....
        /*0090*/ 	.word	0x000002a0


	//   ....[7]....
        /*0094*/ 	.word	0x000002c0


	//   ....[8]....
        /*0098*/ 	.word	0x000002e0


	//   ....[9]....
        /*009c*/ 	.word	0x00000300


	//----- nvinfo : EIATTR_VRC_CTA_INIT_COUNT
	.align		4
.L_65:
        /*00a0*/ 	.byte	0x02, 0x4a
	.zero		1
	.zero		1


	//----- nvinfo : EIATTR_EXIT_INSTR_OFFSETS
	.align		4
        /*00a4*/ 	.byte	0x04, 0x1c
        /*00a6*/ 	.short	(.L_67 - .L_66)


	//   ....[0]....
.L_66:
        /*00a8*/ 	.word	0x00000200


	//   ....[1]....
        /*00ac*/ 	.word	0x00000340


	//   ....[2]....
        /*00b0*/ 	.word	0x000003d0


	//----- nvinfo : EIATTR_CRS_STACK_SIZE
	.align		4
.L_67:
        /*00b4*/ 	.byte	0x04, 0x1e
        /*00b6*/ 	.short	(.L_69 - .L_68)
.L_68:
        /*00b8*/ 	.word	0x00000000


	//----- nvinfo : EIATTR_CBANK_PARAM_SIZE
	.align		4
.L_69:
        /*00bc*/ 	.byte	0x03, 0x19
        /*00be*/ 	.short	0x0014


	//----- nvinfo : EIATTR_PARAM_CBANK
	.align		4
        /*00c0*/ 	.byte	0x04, 0x0a
        /*00c2*/ 	.short	(.L_71 - .L_70)
	.align		4
.L_70:
        /*00c4*/ 	.word	index@(.nv.constant0._Z24find_abs_max_kernel_warpPK6__halfPfi)
        /*00c8*/ 	.short	0x0380
        /*00ca*/ 	.short	0x0014


	//----- nvinfo : EIATTR_SW_WAR
	.align		4
.L_71:
        /*00cc*/ 	.byte	0x04, 0x36
        /*00ce*/ 	.short	(.L_73 - .L_72)
.L_72:
        /*00d0*/ 	.word	0x00000008
.L_73:


//--------------------- .nv.callgraph             --------------------------
	.section	.nv.callgraph,"",@"SHT_CUDA_CALLGRAPH"
	.align	4
	.sectionentsize	8
	.align		4
        /*0000*/ 	.word	0x00000000
	.align		4
        /*0004*/ 	.word	0xffffffff
	.align		4
        /*0008*/ 	.word	0x00000000
	.align		4
        /*000c*/ 	.word	0xfffffffe
	.align		4
        /*0010*/ 	.word	0x00000000
	.align		4
        /*0014*/ 	.word	0xfffffffd
	.align		4
        /*0018*/ 	.word	0x00000000
	.align		4
        /*001c*/ 	.word	0xfffffffc


//--------------------- .text._Z17dequantize_kernelPKaP6__halffi --------------------------
	.section	.text._Z17dequantize_kernelPKaP6__halffi,"ax",@progbits
	.align	128
        .global         _Z17dequantize_kernelPKaP6__halffi
        .type           _Z17dequantize_kernelPKaP6__halffi,@function
        .size           _Z17dequantize_kernelPKaP6__halffi,(.L_x_28 - _Z17dequantize_kernelPKaP6__halffi)
        .other          _Z17dequantize_kernelPKaP6__halffi,@"STO_CUDA_ENTRY STV_DEFAULT"
_Z17dequantize_kernelPKaP6__halffi:
.text._Z17dequantize_kernelPKaP6__halffi:
[----:B------:R-:W-:Y:S01]  /*0000*/  LDC R1, c[0x0][0x37c] ;  /* 0x0000df00ff017b82 */ /* 0x000fe20000000800 */
[----:B------:R-:W0:Y:S07]  /*0010*/  S2R R0, SR_TID.X ;  /* 0x0000000000007919 */ /* 0x000e2e0000002100 */
[----:B------:R-:W0:Y:S01]  /*0020*/  S2UR UR4, SR_CTAID.X ;  /* 0x00000000000479c3 */ /* 0x000e220000002500 */
[----:B------:R-:W1:Y:S07]  /*0030*/  LDCU UR5, c[0x0][0x394] ;  /* 0x00007280ff0577ac */ /* 0x000e6e0008000800 */
[----:B------:R-:W0:Y:S02]  /*0040*/  LDC R7, c[0x0][0x360] ;  /* 0x0000d800ff077b82 */ /* 0x000e240000000800 */
[----:B0-----:R-:W-:-:S05]  /*0050*/  IMAD R7, R7, UR4, R0 ;  /* 0x0000000407077c24 */ /* 0x001fca000f8e0200 */
[----:B-1----:R-:W-:-:S13]  /*0060*/  ISETP.GE.AND P0, PT, R7, UR5, PT ;  /* 0x0000000507007c0c */ /* 0x002fda000bf06270 */
[----:B------:R-:W-:Y:S05]  /*0070*/  @P0 EXIT ;  /* 0x000000000000094d */ /* 0x000fea0003800000 */
[----:B------:R-:W0:Y:S01]  /*0080*/  LDCU.64 UR6, c[0x0][0x380] ;  /* 0x00007000ff0677ac */ /* 0x000e220008000a00 */
[----:B------:R-:W1:Y:S01]  /*0090*/  LDC.64 R2, c[0x0][0x388] ;  /* 0x0000e200ff027b82 */ /* 0x000e620000000a00 */
[----:B------:R-:W2:Y:S01]  /*00a0*/  LDCU.64 UR4, c[0x0][0x358] ;  /* 0x00006b00ff0477ac */ /* 0x000ea20008000a00 */
[C---:B0-----:R-:W-:Y:S01]  /*00b0*/  IADD3 R4, P0, PT, R7.reuse, UR6, RZ ;  /* 0x0000000607047c10 */ /* 0x041fe2000ff1e0ff */
[----:B------:R-:W0:Y:S03]  /*00c0*/  LDCU UR6, c[0x0][0x390] ;  /* 0x00007200ff0677ac */ /* 0x000e260008000800 */
[----:B------:R-:W-:-:S05]  /*00d0*/  LEA.HI.X.SX32 R5, R7, UR7, 0x1, P0 ;  /* 0x0000000707057c11 */ /* 0x000fca00080f0eff */
[----:B--2---:R-:W2:Y:S01]  /*00e0*/  LDG.E.S8 R4, desc[UR4][R4.64] ;  /* 0x0000000404047981 */ /* 0x004ea2000c1e1300 */
[----:B-1----:R-:W-:Y:S01]  /*00f0*/  IMAD.WIDE R2, R7, 0x2, R2 ;  /* 0x0000000207027825 */ /* 0x002fe200078e0202 */
[----:B--2---:R-:W0:Y:S03]  /*0100*/  I2F.S16 R0, R4 ;  /* 0x0000000400007306 */ /* 0x004e260000101400 */
[----:B0-----:R-:W-:-:S05]  /*0110*/  FMUL R0, R0, UR6 ;  /* 0x0000000600007c20 */ /* 0x001fca0008400000 */
[----:B------:R-:W-:-:S05]  /*0120*/  F2FP.F16.F32.PACK_AB R0, RZ, R0 ;  /* 0x00000000ff00723e */ /* 0x000fca00000000ff */
[----:B------:R-:W-:Y:S01]  /*0130*/  STG.E.U16 desc[UR4][R2.64], R0 ;  /* 0x0000000002007986 */ /* 0x000fe2000c101504 */
[----:B------:R-:W-:Y:S05]  /*0140*/  EXIT ;  /* 0x000000000000794d */ /* 0x000fea0003800000 */
.L_x_0:
[----:B------:R-:W-:-:S00]  /*0150*/  BRA `(.L_x_0) ;  /* 0xfffffffc00fc7947 */ /* 0x000fc0000383ffff */
[----:B------:R-:W-:-:S00]  /*0160*/  NOP ;  /* 0x0000000000007918 */ /* 0x000fc00000000000 */
        /* <DEDUP_REMOVED lines=9> */
.L_x_28:


//--------------------- .text._Z20quantize_kernel_vec4PK6__halfPafi --------------------------
	.section	.text._Z20quantize_kernel_vec4PK6__halfPafi,"ax",@progbits
	.align	128
        .global         _Z20quantize_kernel_vec4PK6__halfPafi
        .type           _Z20quantize_kernel_vec4PK6__halfPafi,@function
        .size           _Z20quantize_kernel_vec4PK6__halfPafi,(.L_x_27 - _Z20quantize_kernel_vec4PK6__halfPafi)
        .other          _Z20quantize_kernel_vec4PK6__halfPafi,@"STO_CUDA_ENTRY STV_DEFAULT"
_Z20quantize_kernel_vec4PK6__halfPafi:
.text._Z20quantize_kernel_vec4PK6__halfPafi:
[----:B------:R-:W-:Y:S01]  /*0000*/  LDC R1, c[0x0][0x37c] ;  /* 0x0000df00ff017b82 */ /* 0x000fe20000000800 */
[----:B------:R-:W0:Y:S07]  /*0010*/  S2R R0, SR_TID.X ;  /* 0x0000000000007919 */ /* 0x000e2e0000002100 */
[----:B------:R-:W0:Y:S01]  /*0020*/  S2UR UR6, SR_CTAID.X ;  /* 0x00000000000679c3 */ /* 0x000e220000002500 */
[----:B------:R-:W1:Y:S01]  /*0030*/  LDCU UR7, c[0x0][0x394] ;  /* 0x00007280ff0777ac */ /* 0x000e620008000800 */
[----:B------:R-:W2:Y:S06]  /*0040*/  LDCU.64 UR4, c[0x0][0x358] ;  /* 0x00006b00ff0477ac */ /* 0x000eac0008000a00 */
[----:B------:R-:W0:Y:S01]  /*0050*/  LDC R9, c[0x0][0x360] ;  /* 0x0000d800ff097b82 */ /* 0x000e220000000800 */
[----:B------:R-:W3:Y:S01]  /*0060*/  LDCU.64 UR10, c[0x0][0x388] ;  /* 0x00007100ff0a77ac */ /* 0x000ee20008000a00 */
[----:B0-----:R-:W-:Y:S01]  /*0070*/  IMAD R9, R9, UR6, R0 ;  /* 0x0000000609097c24 */ /* 0x001fe2000f8e0200 */
[----:B------:R-:W0:Y:S05]  /*0080*/  LDCU UR6, c[0x0][0x394] ;  /* 0x00007280ff0677ac */ /* 0x000e2a0008000800 */
[----:B------:R-:W4:Y:S01]  /*0090*/  LDC R0, c[0x0][0x390] ;  /* 0x0000e400ff007b82 */ /* 0x000f220000000800 */
[----:B------:R-:W-:-:S04]  /*00a0*/  IMAD.SHL.U32 R9, R9, 0x4, RZ ;  /* 0x0000000409097824 */ /* 0x000fc800078e00ff */
[----:B------:R-:W-:-:S05]  /*00b0*/  VIADD R12, R9, 0x3 ;  /* 0x00000003090c7836 */ /* 0x000fca0000000000 */
[----:B-1----:R-:W-:-:S13]  /*00c0*/  ISETP.GE.AND P0, PT, R12, UR7, PT ;  /* 0x000000070c007c0c */ /* 0x002fda000bf06270 */
[----:B0-23--:R-:W-:Y:S05]  /*00d0*/  @P0 BRA `(.L_x_1) ;  /* 0x0000000400a80947 */ /* 0x00dfea0003800000 */
[----:B------:R-:W0:Y:S08]  /*00e0*/  LDC.64 R10, c[0x0][0x380] ;  /* 0x0000e000ff0a7b82 */ /* 0x000e300000000a00 */
[----:B------:R-:W1:Y:S01]  /*00f0*/  LDC R8, c[0x0][0x390] ;  /* 0x0000e400ff087b82 */ /* 0x000e620000000800 */
[----:B0-----:R-:W-:-:S05]  /*0100*/  IMAD.WIDE R10, R9, 0x2, R10 ;  /* 0x00000002090a7825 */ /* 0x001fca00078e020a */
[----:B------:R-:W2:Y:S04]  /*0110*/  LDG.E.U16 R3, desc[UR4][R10.64] ;  /* 0x000000040a037981 */ /* 0x000ea8000c1e1500 */
[----:B------:R0:W5:Y:S04]  /*0120*/  LDG.E.U16 R7, desc[UR4][R10.64+0x2] ;  /* 0x000002040a077981 */ /* 0x000168000c1e1500 */
[----:B------:R0:W5:Y:S04]  /*0130*/  LDG.E.U16 R5, desc[UR4][R10.64+0x4] ;  /* 0x000004040a057981 */ /* 0x000168000c1e1500 */
[----:B------:R0:W5:Y:S01]  /*0140*/  LDG.E.U16 R6, desc[UR4][R10.64+0x6] ;  /* 0x000006040a067981 */ /* 0x000162000c1e1500 */
[----:B-1----:R-:W1:Y:S01]  /*0150*/  MUFU.RCP R2, R8 ;  /* 0x0000000800027308 */ /* 0x002e620000001000 */
[----:B------:R-:W-:Y:S01]  /*0160*/  BSSY.RECONVERGENT B0, `(.L_x_2) ;  /* 0x000000d000007945 */ /* 0x000fe20003800200 */
[----:B-1----:R-:W-:-:S04]  /*0170*/  FFMA R13, R2, -R8, 1 ;  /* 0x3f800000020d7423 */ /* 0x002fc80000000808 */
[----:B------:R-:W-:Y:S01]  /*0180*/  FFMA R2, R2, R13, R2 ;  /* 0x0000000d02027223 */ /* 0x000fe20000000002 */
[----:B--2---:R-:W-:-:S04]  /*0190*/  HADD2.F32 R3, -RZ, R3.H0_H0 ;  /* 0x20000003ff037230 */ /* 0x004fc80000004100 */
[----:B------:R-:W1:Y:S01]  /*01a0*/  FCHK P0, R3, R8 ;  /* 0x0000000803007302 */ /* 0x000e620000000000 */
[----:B------:R-:W-:-:S04]  /*01b0*/  FFMA R4, R3, R2, RZ ;  /* 0x0000000203047223 */ /* 0x000fc800000000ff */
[----:B------:R-:W-:-:S04]  /*01c0*/  FFMA R13, R4, -R8, R3 ;  /* 0x80000008040d7223 */ /* 0x000fc80000000003 */
[----:B------:R-:W-:Y:S01]  /*01d0*/  FFMA R2, R2, R13, R4 ;  /* 0x0000000d02027223 */ /* 0x000fe20000000004 */
[----:B------:R-:W-:Y:S01]  /*01e0*/  SHF.R.S32.HI R4, RZ, 0x1f, R9 ;  /* 0x0000001fff047819 */ /* 0x000fe20000011409 */
[----:B01----:R-:W-:Y:S06]  /*01f0*/  @!P0 BRA `(.L_x_3) ;  /* 0x00000000000c8947 */ /* 0x003fec0003800000 */
[----:B------:R-:W-:-:S07]  /*0200*/  MOV R8, 0x220 ;  /* 0x0000022000087802 */ /* 0x000fce0000000f00 */
[----:B----45:R-:W-:Y:S05]  /*0210*/  CALL.REL.NOINC `($__internal_0_$__cuda_sm3x_div_rn_noftz_f32_slowpath) ;  /* 0x0000000400f47944 */ /* 0x030fea0003c00000 */
[----:B------:R-:W-:-:S07]  /*0220*/  IMAD.MOV.U32 R2, RZ, RZ, R10 ;  /* 0x000000ffff027224 */ /* 0x000fce00078e000a */
.L_x_3:
[----:B------:R-:W-:Y:S05]  /*0230*/  BSYNC.RECONVERGENT B0 ;  /* 0x0000000000007941 */ /* 0x000fea0003800200 */
.L_x_2:
[----:B------:R-:W0:Y:S01]  /*0240*/  LDC R13, c[0x0][0x390] ;  /* 0x0000e400ff0d7b82 */ /* 0x000e220000000800 */
[----:B------:R-:W-:Y:S01]  /*0250*/  IMAD.MOV.U32 R3, RZ, RZ, 0x3f000000 ;  /* 0x3f000000ff037424 */ /* 0x000fe200078e00ff */
[----:B------:R-:W-:Y:S01]  /*0260*/  BSSY.RECONVERGENT B0, `(.L_x_4) ;  /* 0x0000014000007945 */ /* 0x000fe20003800200 */
[----:B-----5:R-:W-:-:S03]  /*0270*/  HADD2.F32 R10, -RZ, R7.H0_H0 ;  /* 0x20000007ff0a7230 */ /* 0x020fc60000004100 */
[----:B------:R-:W-:-:S05]  /*0280*/  LOP3.LUT R3, R3, 0x80000000, R2, 0xb8, !PT ;  /* 0x8000000003037812 */ /* 0x000fca00078eb802 */
[----:B------:R-:W-:-:S06]  /*0290*/  FADD.RZ R3, R3, R2 ;  /* 0x0000000203037221 */ /* 0x000fcc000000c000 */
[----:B------:R-:W1:Y:S08]  /*02a0*/  FRND.TRUNC R3, R3 ;  /* 0x0000000300037307 */ /* 0x000e70000020d000 */
[----:B0-----:R-:W0:Y:S01]  /*02b0*/  MUFU.RCP R8, R13 ;  /* 0x0000000d00087308 */ /* 0x001e220000001000 */
[----:B-1----:R-:W-:-:S07]  /*02c0*/  FMNMX R7, R3, 127, PT ;  /* 0x42fe000003077809 */ /* 0x002fce0003800000 */
[----:B------:R-:W1:Y:S01]  /*02d0*/  FCHK P0, R10, R13 ;  /* 0x0000000d0a007302 */ /* 0x000e620000000000 */
[----:B------:R-:W-:Y:S01]  /*02e0*/  FMNMX R7, R7, -127, !PT ;  /* 0xc2fe000007077809 */ /* 0x000fe20007800000 */
[----:B0-----:R-:W-:-:S06]  /*02f0*/  FFMA R11, R8, -R13, 1 ;  /* 0x3f800000080b7423 */ /* 0x001fcc000000080d */
[----:B------:R-:W0:Y:S01]  /*0300*/  F2I.TRUNC.NTZ R7, R7 ;  /* 0x0000000700077305 */ /* 0x000e22000020f100 */
[----:B------:R-:W-:-:S04]  /*0310*/  FFMA R2, R8, R11, R8 ;  /* 0x0000000b08027223 */ /* 0x000fc80000000008 */
[----:B------:R-:W-:-:S04]  /*0320*/  FFMA R11, R2, R10, RZ ;  /* 0x0000000a020b7223 */ /* 0x000fc800000000ff */
[----:B------:R-:W-:-:S04]  /*0330*/  FFMA R8, R11, -R13, R10 ;  /* 0x8000000d0b087223 */ /* 0x000fc8000000000a */
[----:B------:R-:W-:Y:S01]  /*0340*/  FFMA R2, R2, R8, R11 ;  /* 0x0000000802027223 */ /* 0x000fe2000000000b */
[----:B-1----:R-:W-:Y:S06]  /*0350*/  @!P0 BRA `(.L_x_5) ;  /* 0x0000000000108947 */ /* 0x002fec0003800000 */
[----:B------:R-:W-:Y:S01]  /*0360*/  IMAD.MOV.U32 R3, RZ, RZ, R10 ;  /* 0x000000ffff037224 */ /* 0x000fe200078e000a */
[----:B------:R-:W-:-:S07]  /*0370*/  MOV R8, 0x390 ;  /* 0x0000039000087802 */ /* 0x000fce0000000f00 */
[----:B0---4-:R-:W-:Y:S05]  /*0380*/  CALL.REL.NOINC `($__internal_0_$__cuda_sm3x_div_rn_noftz_f32_slowpath) ;  /* 0x0000000400987944 */ /* 0x011fea0003c00000 */
[----:B------:R-:W-:-:S07]  /*0390*/  MOV R2, R10 ;  /* 0x0000000a00027202 */ /* 0x000fce0000000f00 */
.L_x_5:
[----:B------:R-:W-:Y:S05]  /*03a0*/  BSYNC.RECONVERGENT B0 ;  /* 0x0000000000007941 */ /* 0x000fea0003800200 */
.L_x_4:
[----:B------:R-:W1:Y:S01]  /*03b0*/  LDC R13, c[0x0][0x390] ;  /* 0x0000e400ff0d7b82 */ /* 0x000e620000000800 */
[----:B------:R-:W-:Y:S01]  /*03c0*/  IMAD.MOV.U32 R3, RZ, RZ, 0x3f000000 ;  /* 0x3f000000ff037424 */ /* 0x000fe200078e00ff */
[----:B------:R-:W-:Y:S01]  /*03d0*/  BSSY.RECONVERGENT B0, `(.L_x_6) ;  /* 0x0000014000007945 */ /* 0x000fe20003800200 */
[----:B------:R-:W-:-:S03]  /*03e0*/  HADD2.F32 R10, -RZ, R5.H0_H0 ;  /* 0x20000005ff0a7230 */ /* 0x000fc60000004100 */
[----:B------:R-:W-:-:S05]  /*03f0*/  LOP3.LUT R3, R3, 0x80000000, R2, 0xb8, !PT ;  /* 0x8000000003037812 */ /* 0x000fca00078eb802 */
[----:B------:R-:W-:-:S06]  /*0400*/  FADD.RZ R3, R3, R2 ;  /* 0x0000000203037221 */ /* 0x000fcc000000c000 */
[----:B------:R-:W2:Y:S08]  /*0410*/  FRND.TRUNC R3, R3 ;  /* 0x0000000300037307 */ /* 0x000eb0000020d000 */
[----:B-1----:R-:W1:Y:S01]  /*0420*/  MUFU.RCP R8, R13 ;  /* 0x0000000d00087308 */ /* 0x002e620000001000 */
[----:B--2---:R-:W-:-:S07]  /*0430*/  FMNMX R5, R3, 127, PT ;  /* 0x42fe000003057809 */ /* 0x004fce0003800000 */
[----:B------:R-:W2:Y:S01]  /*0440*/  FCHK P0, R10, R13 ;  /* 0x0000000d0a007302 */ /* 0x000ea20000000000 */
[----:B------:R-:W-:-:S07]  /*0450*/  FMNMX R5, R5, -127, !PT ;  /* 0xc2fe000005057809 */ /* 0x000fce0007800000 */
[----:B------:R3:W0:Y:S01]  /*0460*/  F2I.TRUNC.NTZ R12, R5 ;  /* 0x00000005000c7305 */ /* 0x000622000020f100 */
[----:B-1----:R-:W-:-:S04]  /*0470*/  FFMA R11, R8, -R13, 1 ;  /* 0x3f800000080b7423 */ /* 0x002fc8000000080d */
[----:B------:R-:W-:-:S04]  /*0480*/  FFMA R2, R8, R11, R8 ;  /* 0x0000000b08027223 */ /* 0x000fc80000000008 */
[----:B------:R-:W-:-:S04]  /*0490*/  FFMA R11, R2, R10, RZ ;  /* 0x0000000a020b7223 */ /* 0x000fc800000000ff */
[----:B------:R-:W-:-:S04]  /*04a0*/  FFMA R8, R11, -R13, R10 ;  /* 0x8000000d0b087223 */ /* 0x000fc8000000000a */
[----:B------:R-:W-:Y:S01]  /*04b0*/  FFMA R2, R2, R8, R11 ;  /* 0x0000000802027223 */ /* 0x000fe2000000000b */
[----:B0-23--:R-:W-:Y:S06]  /*04c0*/  @!P0 BRA `(.L_x_7) ;  /* 0x0000000000108947 */ /* 0x00dfec0003800000 */
[----:B------:R-:W-:Y:S01]  /*04d0*/  IMAD.MOV.U32 R3, RZ, RZ, R10 ;  /* 0x000000ffff037224 */ /* 0x000fe200078e000a */
[----:B------:R-:W-:-:S07]  /*04e0*/  MOV R8, 0x500 ;  /* 0x0000050000087802 */ /* 0x000fce0000000f00 */
[----:B----4-:R-:W-:Y:S05]  /*04f0*/  CALL.REL.NOINC `($__internal_0_$__cuda_sm3x_div_rn_noftz_f32_slowpath) ;  /* 0x00000004003c7944 */ /* 0x010fea0003c00000 */
[----:B------:R-:W-:-:S07]  /*0500*/  IMAD.MOV.U32 R2, RZ, RZ, R10 ;  /* 0x000000ffff027224 */ /* 0x000fce00078e000a */
.L_x_7:
[----:B------:R-:W-:Y:S05]  /*0510*/  BSYNC.RECONVERGENT B0 ;  /* 0x0000000000007941 */ /* 0x000fea0003800200 */
.L_x_6:
[----:B------:R-:W0:Y:S01]  /*0520*/  LDC R13, c[0x0][0x390] ;  /* 0x0000e400ff0d7b82 */ /* 0x000e220000000800 */
[----:B------:R-:W-:Y:S01]  /*0530*/  IMAD.MOV.U32 R3, RZ, RZ, 0x3f000000 ;  /* 0x3f000000ff037424 */ /* 0x000fe200078e00ff */
[----:B------:R-:W-:Y:S01]  /*0540*/  BSSY.RECONVERGENT B0, `(.L_x_8) ;  /* 0x0000014000007945 */ /* 0x000fe20003800200 */
[----:B------:R-:W-:-:S03]  /*0550*/  HADD2.F32 R8, -RZ, R6.H0_H0 ;  /* 0x20000006ff087230 */ /* 0x000fc60000004100 */
        /* <DEDUP_REMOVED lines=14> */
[----:B------:R-:W-:Y:S02]  /*0640*/  MOV R3, R8 ;  /* 0x0000000800037202 */ /* 0x000fe40000000f00 */
[----:B------:R-:W-:-:S07]  /*0650*/  MOV R8, 0x670 ;  /* 0x0000067000087802 */ /* 0x000fce0000000f00 */
[----:B0---4-:R-:W-:Y:S05]  /*0660*/  CALL.REL.NOINC `($__internal_0_$__cuda_sm3x_div_rn_noftz_f32_slowpath) ;  /* 0x0000000000e07944 */ /* 0x011fea0003c00000 */
[----:B------:R-:W-:-:S07]  /*0670*/  IMAD.MOV.U32 R2, RZ, RZ, R10 ;  /* 0x000000ffff027224 */ /* 0x000fce00078e000a */
.L_x_9:
[----:B------:R-:W-:Y:S05]  /*0680*/  BSYNC.RECONVERGENT B0 ;  /* 0x0000000000007941 */ /* 0x000fea0003800200 */
.L_x_8:
[----:B------:R-:W-:Y:S01]  /*0690*/  IMAD.MOV.U32 R3, RZ, RZ, 0x3f000000 ;  /* 0x3f000000ff037424 */ /* 0x000fe200078e00ff */
[----:B------:R-:W1:Y:S01]  /*06a0*/  LDCU.64 UR8, c[0x0][0x388] ;  /* 0x00007100ff0877ac */ /* 0x000e620008000a00 */
[----:B------:R-:W-:-:S03]  /*06b0*/  PRMT R12, R7, 0x3340, R12 ;  /* 0x00003340070c7816 */ /* 0x000fc6000000000c */
[----:B------:R-:W-:-:S05]  /*06c0*/  LOP3.LUT R3, R3, 0x80000000, R2, 0xb8, !PT ;  /* 0x8000000003037812 */ /* 0x000fca00078eb802 */
[----:B----4-:R-:W-:-:S06]  /*06d0*/  FADD.RZ R0, R3, R2 ;  /* 0x0000000203007221 */ /* 0x010fcc000000c000 */
[----:B------:R-:W2:Y:S02]  /*06e0*/  FRND.TRUNC R0, R0 ;  /* 0x0000000000007307 */ /* 0x000ea4000020d000 */
[----:B--2---:R-:W-:-:S04]  /*06f0*/  FMNMX R2, R0, 127, PT ;  /* 0x42fe000000027809 */ /* 0x004fc80003800000 */
[----:B------:R-:W-:Y:S02]  /*0700*/  FMNMX R6, R2, -127, !PT ;  /* 0xc2fe000002067809 */ /* 0x000fe40007800000 */
[----:B-1----:R-:W-:-:S04]  /*0710*/  IADD3 R2, P0, PT, R9, UR8, RZ ;  /* 0x0000000809027c10 */ /* 0x002fc8000ff1e0ff */
[----:B------:R-:W0:Y:S01]  /*0720*/  F2I.TRUNC.NTZ R6, R6 ;  /* 0x0000000600067305 */ /* 0x000e22000020f100 */
[----:B------:R-:W-:Y:S02]  /*0730*/  IADD3.X R3, PT, PT, R4, UR9, RZ, P0, !PT ;  /* 0x0000000904037c10 */ /* 0x000fe400087fe4ff */
[----:B0-----:R-:W-:-:S04]  /*0740*/  PRMT R5, R5, 0x3340, R6 ;  /* 0x0000334005057816 */ /* 0x001fc80000000006 */
[----:B------:R-:W-:-:S05]  /*0750*/  PRMT R5, R12, 0x5410, R5 ;  /* 0x000054100c057816 */ /* 0x000fca0000000005 */
[----:B------:R-:W-:Y:S01]  /*0760*/  STG.E desc[UR4][R2.64], R5 ;  /* 0x0000000502007986 */ /* 0x000fe2000c101904 */
[----:B------:R-:W-:Y:S05]  /*0770*/  EXIT ;  /* 0x000000000000794d */ /* 0x000fea0003800000 */
.L_x_1:
[----:B------:R-:W-:-:S13]  /*0780*/  ISETP.GE.AND P0, PT, R9, UR7, PT ;  /* 0x0000000709007c0c */ /* 0x000fda000bf06270 */
[----:B------:R-:W-:Y:S05]  /*0790*/  @P0 EXIT ;  /* 0x000000000000094d */ /* 0x000fea0003800000 */
[----:B------:R-:W0:Y:S01]  /*07a0*/  LDC R13, c[0x0][0x390] ;  /* 0x0000e400ff0d7b82 */ /* 0x000e220000000800 */
[----:B------:R-:W-:-:S07]  /*07b0*/  VIADD R14, R9, 0x1 ;  /* 0x00000001090e7836 */ /* 0x000fce0000000000 */
[----:B------:R-:W1:Y:S02]  /*07c0*/  LDC.64 R6, c[0x0][0x380] ;  /* 0x0000e000ff067b82 */ /* 0x000e640000000a00 */
.L_x_12:
[----:B-12---:R-:W-:-:S06]  /*07d0*/  IMAD.WIDE R10, R9, 0x2, R6 ;  /* 0x00000002090a7825 */ /* 0x006fcc00078e0206 */
[----:B------:R-:W2:Y:S01]  /*07e0*/  LDG.E.U16 R10, desc[UR4][R10.64] ;  /* 0x000000040a0a7981 */ /* 0x000ea2000c1e1500 */
[----:B0-----:R-:W0:Y:S01]  /*07f0*/  MUFU.RCP R2, R13 ;  /* 0x0000000d00027308 */ /* 0x001e220000001000 */
[----:B------:R-:W-:Y:S01]  /*0800*/  IADD3 R4, P1, PT, R9, UR10, RZ ;  /* 0x0000000a09047c10 */ /* 0x000fe2000ff3e0ff */
[----:B------:R-:W-:Y:S01]  /*0810*/  BSSY.RECONVERGENT B0, `(.L_x_10) ;  /* 0x000000f000007945 */ /* 0x000fe20003800200 */
[----:B------:R-:W-:Y:S02]  /*0820*/  VIADD R15, R14, 0xffffffff ;  /* 0xffffffff0e0f7836 */ /* 0x000fe40000000000 */
[----:B0-----:R-:W-:-:S04]  /*0830*/  FFMA R3, R2, -R13, 1 ;  /* 0x3f80000002037423 */ /* 0x001fc8000000080d */
[----:B------:R-:W-:Y:S01]  /*0840*/  FFMA R2, R2, R3, R2 ;  /* 0x0000000302027223 */ /* 0x000fe20000000002 */
[----:B--2---:R-:W-:-:S04]  /*0850*/  HADD2.F32 R8, -RZ, R10.H0_H0 ;  /* 0x2000000aff087230 */ /* 0x004fc80000004100 */
[----:B------:R-:W0:Y:S01]  /*0860*/  FCHK P0, R8, R13 ;  /* 0x0000000d08007302 */ /* 0x000e220000000000 */
[----:B------:R-:W-:-:S04]  /*0870*/  FFMA R3, R2, R8, RZ ;  /* 0x0000000802037223 */ /* 0x000fc800000000ff */
[----:B------:R-:W-:-:S04]  /*0880*/  FFMA R5, R3, -R13, R8 ;  /* 0x8000000d03057223 */ /* 0x000fc80000000008 */
[----:B------:R-:W-:Y:S01]  /*0890*/  FFMA R2, R2, R5, R3 ;  /* 0x0000000502027223 */ /* 0x000fe20000000003 */
[----:B------:R-:W-:Y:S01]  /*08a0*/  LEA.HI.X.SX32 R5, R9, UR11, 0x1, P1 ;  /* 0x0000000b09057c11 */ /* 0x000fe200088f0eff */
[----:B0-----:R-:W-:Y:S06]  /*08b0*/  @!P0 BRA `(.L_x_11) ;  /* 0x0000000000108947 */ /* 0x001fec0003800000 */
[----:B------:R-:W-:Y:S02]  /*08c0*/  MOV R3, R8 ;  /* 0x0000000800037202 */ /* 0x000fe40000000f00 */
[----:B------:R-:W-:-:S07]  /*08d0*/  MOV R8, 0x8f0 ;  /* 0x000008f000087802 */ /* 0x000fce0000000f00 */
[----:B----4-:R-:W-:Y:S05]  /*08e0*/  CALL.REL.NOINC `($__internal_0_$__cuda_sm3x_div_rn_noftz_f32_slowpath) ;  /* 0x0000000000407944 */ /* 0x010fea0003c00000 */
[----:B------:R-:W-:-:S07]  /*08f0*/  IMAD.MOV.U32 R2, RZ, RZ, R10 ;  /* 0x000000ffff027224 */ /* 0x000fce00078e000a */
.L_x_11:
[----:B------:R-:W-:Y:S05]  /*0900*/  BSYNC.RECONVERGENT B0 ;  /* 0x0000000000007941 */ /* 0x000fea0003800200 */
.L_x_10:
[----:B------:R-:W-:Y:S01]  /*0910*/  IMAD.MOV.U32 R3, RZ, RZ, 0x3f000000 ;  /* 0x3f000000ff037424 */ /* 0x000fe200078e00ff */
[----:B------:R-:W-:Y:S01]  /*0920*/  ISETP.GE.AND P0, PT, R15, R12, PT ;  /* 0x0000000c0f00720c */ /* 0x000fe20003f06270 */
[----:B------:R-:W-:Y:S01]  /*0930*/  VIADD R9, R9, 0x1 ;  /* 0x0000000109097836 */ /* 0x000fe20000000000 */
[C---:B------:R-:W-:Y:S01]  /*0940*/  ISETP.LT.AND P1, PT, R14.reuse, UR6, PT ;  /* 0x000000060e007c0c */ /* 0x040fe2000bf21270 */
[----:B------:R-:W-:Y:S01]  /*0950*/  VIADD R14, R14, 0x1 ;  /* 0x000000010e0e7836 */ /* 0x000fe20000000000 */
[----:B------:R-:W-:-:S05]  /*0960*/  LOP3.LUT R3, R3, 0x80000000, R2, 0xb8, !PT ;  /* 0x8000000003037812 */ /* 0x000fca00078eb802 */
[----:B------:R-:W-:-:S06]  /*0970*/  FADD.RZ R3, R3, R2 ;  /* 0x0000000203037221 */ /* 0x000fcc000000c000 */
[----:B------:R-:W0:Y:S02]  /*0980*/  FRND.TRUNC R3, R3 ;  /* 0x0000000300037307 */ /* 0x000e24000020d000 */
[----:B0-----:R-:W-:-:S04]  /*0990*/  FMNMX R2, R3, 127, PT ;  /* 0x42fe000003027809 */ /* 0x001fc80003800000 */
[----:B------:R-:W-:-:S04]  /*09a0*/  FMNMX R2, R2, -127, !PT ;  /* 0xc2fe000002027809 */ /* 0x000fc80007800000 */
[----:B------:R-:W0:Y:S02]  /*09b0*/  F2I.TRUNC.NTZ R11, R2 ;  /* 0x00000002000b7305 */ /* 0x000e24000020f100 */
[----:B0-----:R2:W-:Y:S01]  /*09c0*/  STG.E.U8 desc[UR4][R4.64], R11 ;  /* 0x0000000b04007986 */ /* 0x0015e2000c101104 */
[----:B------:R-:W-:Y:S05]  /*09d0*/  @!P0 BRA P1, `(.L_x_12) ;  /* 0xfffffffc007c8947 */ /* 0x000fea000083ffff */
[----:B------:R-:W-:Y:S05]  /*09e0*/  EXIT ;  /* 0x000000000000794d */ /* 0x000fea0003800000 */
        .weak           $__internal_0_$__cuda_sm3x_div_rn_noftz_f32_slowpath
        .type           $__internal_0_$__cuda_sm3x_div_rn_noftz_f32_slowpath,@function
        .size           $__internal_0_$__cuda_sm3x_div_rn_noftz_f32_slowpath,(.L_x_27 - $__internal_0_$__cuda_sm3x_div_rn_noftz_f32_slowpath)
$__internal_0_$__cuda_sm3x_div_rn_noftz_f32_slowpath:
[--C-:B------:R-:W-:Y:S01]  /*09f0*/  SHF.R.U32.HI R10, RZ, 0x17, R0.reuse ;  /* 0x00000017ff0a7819 */ /* 0x100fe20000011600 */
[----:B------:R-:W-:Y:S01]  /*0a00*/  BSSY.RECONVERGENT B1, `(.L_x_13) ;  /* 0x0000064000017945 */ /* 0x000fe20003800200 */
[--C-:B------:R-:W-:Y:S01]  /*0a10*/  SHF.R.U32.HI R16, RZ, 0x17, R3.reuse ;  /* 0x00000017ff107819 */ /* 0x100fe20000011603 */
[----:B------:R-:W-:Y:S01]  /*0a20*/  IMAD.MOV.U32 R2, RZ, RZ, R3 ;  /* 0x000000ffff027224 */ /* 0x000fe200078e0003 */
[----:B------:R-:W-:Y:S01]  /*0a30*/  LOP3.LUT R10, R10, 0xff, RZ, 0xc0, !PT ;  /* 0x000000ff0a0a7812 */ /* 0x000fe200078ec0ff */
[----:B------:R-:W-:Y:S01]  /*0a40*/  IMAD.MOV.U32 R17, RZ, RZ, R0 ;  /* 0x000000ffff117224 */ /* 0x000fe200078e0000 */
[----:B------:R-:W-:Y:S02]  /*0a50*/  LOP3.LUT R16, R16, 0xff, RZ, 0xc0, !PT ;  /* 0x000000ff10107812 */ /* 0x000fe400078ec0ff */
[----:B------:R-:W-:-:S03]  /*0a60*/  IADD3 R18, PT, PT, R10, -0x1, RZ ;  /* 0xffffffff0a127810 */ /* 0x000fc60007ffe0ff */
[----:B------:R-:W-:Y:S01]  /*0a70*/  VIADD R19, R16, 0xffffffff ;  /* 0xffffffff10137836 */ /* 0x000fe20000000000 */
[----:B------:R-:W-:-:S04]  /*0a80*/  ISETP.GT.U32.AND P0, PT, R18, 0xfd, PT ;  /* 0x000000fd1200780c */ /* 0x000fc80003f04070 */
[----:B------:R-:W-:-:S13]  /*0a90*/  ISETP.GT.U32.OR P0, PT, R19, 0xfd, P0 ;  /* 0x000000fd1300780c */ /* 0x000fda0000704470 */
[----:B------:R-:W-:Y:S01]  /*0aa0*/  @!P0 IMAD.MOV.U32 R11, RZ, RZ, RZ ;  /* 0x000000ffff0b8224 */ /* 0x000fe200078e00ff */
[----:B------:R-:W-:Y:S06]  /*0ab0*/  @!P0 BRA `(.L_x_14) ;  /* 0x00000000005c8947 */ /* 0x000fec0003800000 */
[----:B------:R-:W-:Y:S02]  /*0ac0*/  FSETP.GTU.FTZ.AND P0, PT, |R3|, +INF , PT ;  /* 0x7f8000000300780b */ /* 0x000fe40003f1c200 */
[----:B------:R-:W-:-:S04]  /*0ad0*/  FSETP.GTU.FTZ.AND P1, PT, |R0|, +INF , PT ;  /* 0x7f8000000000780b */ /* 0x000fc80003f3c200 */
[----:B------:R-:W-:-:S13]  /*0ae0*/  PLOP3.LUT P0, PT, P0, P1, PT, 0xf8, 0x8f ;  /* 0x00000000008f781c */ /* 0x000fda0000703f70 */
[----:B------:R-:W-:Y:S05]  /*0af0*/  @P0 BRA `(.L_x_15) ;  /* 0x00000004004c0947 */ /* 0x000fea0003800000 */
[----:B------:R-:W-:-:S13]  /*0b00*/  LOP3.LUT P0, RZ, R17, 0x7fffffff, R2, 0xc8, !PT ;  /* 0x7fffffff11ff7812 */ /* 0x000fda000780c802 */
[----:B------:R-:W-:Y:S05]  /*0b10*/  @!P0 BRA `(.L_x_16) ;  /* 0x00000004003c8947 */ /* 0x000fea0003800000 */
[C---:B------:R-:W-:Y:S02]  /*0b20*/  FSETP.NEU.FTZ.AND P2, PT, |R3|.reuse, +INF , PT ;  /* 0x7f8000000300780b */ /* 0x040fe40003f5d200 */
[----:B------:R-:W-:Y:S02]  /*0b30*/  FSETP.NEU.FTZ.AND P1, PT, |R0|, +INF , PT ;  /* 0x7f8000000000780b */ /* 0x000fe40003f3d200 */
[----:B------:R-:W-:-:S11]  /*0b40*/  FSETP.NEU.FTZ.AND P0, PT, |R3|, +INF , PT ;  /* 0x7f8000000300780b */ /* 0x000fd60003f1d200 */
[----:B------:R-:W-:Y:S05]  /*0b50*/  @!P1 BRA !P2, `(.L_x_16) ;  /* 0x00000004002c9947 */ /* 0x000fea0005000000 */
[----:B------:R-:W-:-:S04]  /*0b60*/  LOP3.LUT P2, RZ, R2, 0x7fffffff, RZ, 0xc0, !PT ;  /* 0x7fffffff02ff7812 */ /* 0x000fc8000784c0ff */
[----:B------:R-:W-:-:S13]  /*0b70*/  PLOP3.LUT P1, PT, P1, P2, PT, 0x2f, 0xf2 ;  /* 0x0000000000f2781c */ /* 0x000fda0000f24577 */
[----:B------:R-:W-:Y:S05]  /*0b80*/  @P1 BRA `(.L_x_17) ;  /* 0x0000000400181947 */ /* 0x000fea0003800000 */
[----:B------:R-:W-:-:S04]  /*0b90*/  LOP3.LUT P1, RZ, R17, 0x7fffffff, RZ, 0xc0, !PT ;  /* 0x7fffffff11ff7812 */ /* 0x000fc8000782c0ff */
[----:B------:R-:W-:-:S13]  /*0ba0*/  PLOP3.LUT P0, PT, P0, P1, PT, 0x2f, 0xf2 ;  /* 0x0000000000f2781c */ /* 0x000fda0000702577 */
[----:B------:R-:W-:Y:S05]  /*0bb0*/  @P0 BRA `(.L_x_18) ;  /* 0x0000000400000947 */ /* 0x000fea0003800000 */
[----:B------:R-:W-:Y:S02]  /*0bc0*/  ISETP.GE.AND P0, PT, R19, RZ, PT ;  /* 0x000000ff1300720c */ /* 0x000fe40003f06270 */
[----:B------:R-:W-:-:S11]  /*0bd0*/  ISETP.GE.AND P1, PT, R18, RZ, PT ;  /* 0x000000ff1200720c */ /* 0x000fd60003f26270 */
[----:B------:R-:W-:Y:S01]  /*0be0*/  @P0 MOV R11, RZ ;  /* 0x000000ff000b0202 */ /* 0x000fe20000000f00 */
[----:B------:R-:W-:Y:S02]  /*0bf0*/  @!P0 IMAD.MOV.U32 R11, RZ, RZ, -0x40 ;  /* 0xffffffc0ff0b8424 */ /* 0x000fe400078e00ff */
[----:B------:R-:W-:Y:S01]  /*0c00*/  @!P0 FFMA R2, R3, 1.84467440737095516160e+19, RZ ;  /* 0x5f80000003028823 */ /* 0x000fe200000000ff */
[----:B------:R-:W-:Y:S01]  /*0c10*/  @!P1 FFMA R17, R0, 1.84467440737095516160e+19, RZ ;  /* 0x5f80000000119823 */ /* 0x000fe200000000ff */
[----:B------:R-:W-:-:S07]  /*0c20*/  @!P1 VIADD R11, R11, 0x40 ;  /* 0x000000400b0b9836 */ /* 0x000fce0000000000 */
.L_x_14:
[----:B------:R-:W-:Y:S01]  /*0c30*/  LEA R18, R10, 0xc0800000, 0x17 ;  /* 0xc08000000a127811 */ /* 0x000fe200078eb8ff */
[----:B------:R-:W-:Y:S01]  /*0c40*/  BSSY.RECONVERGENT B2, `(.L_x_19) ;  /* 0x0000036000027945 */ /* 0x000fe20003800200 */
[----:B------:R-:W-:-:S03]  /*0c50*/  IADD3 R3, PT, PT, R16, -0x7f, RZ ;  /* 0xffffff8110037810 */ /* 0x000fc60007ffe0ff */
[----:B------:R-:W-:Y:S01]  /*0c60*/  IMAD.IADD R18, R17, 0x1, -R18 ;  /* 0x0000000111127824 */ /* 0x000fe200078e0a12 */
[C---:B------:R-:W-:Y:S01]  /*0c70*/  IADD3 R10, PT, PT, R3.reuse, 0x7f, -R10 ;  /* 0x0000007f030a7810 */ /* 0x040fe20007ffe80a */
[----:B------:R-:W-:Y:S02]  /*0c80*/  IMAD R2, R3, -0x800000, R2 ;  /* 0xff80000003027824 */ /* 0x000fe400078e0202 */
[----:B------:R-:W0:Y:S01]  /*0c90*/  MUFU.RCP R20, R18 ;  /* 0x0000001200147308 */ /* 0x000e220000001000 */
[----:B------:R-:W-:Y:S01]  /*0ca0*/  FADD.FTZ R19, -R18, -RZ ;  /* 0x800000ff12137221 */ /* 0x000fe20000010100 */
[----:B------:R-:W-:-:S03]  /*0cb0*/  IMAD.IADD R11, R10, 0x1, R11 ;  /* 0x000000010a0b7824 */ /* 0x000fc600078e020b */
[----:B0-----:R-:W-:-:S04]  /*0cc0*/  FFMA R17, R20, R19, 1 ;  /* 0x3f80000014117423 */ /* 0x001fc80000000013 */
[----:B------:R-:W-:-:S04]  /*0cd0*/  FFMA R17, R20, R17, R20 ;  /* 0x0000001114117223 */ /* 0x000fc80000000014 */
[----:B------:R-:W-:-:S04]  /*0ce0*/  FFMA R16, R2, R17, RZ ;  /* 0x0000001102107223 */ /* 0x000fc800000000ff */
[----:B------:R-:W-:-:S04]  /*0cf0*/  FFMA R20, R19, R16, R2 ;  /* 0x0000001013147223 */ /* 0x000fc80000000002 */
[----:B------:R-:W-:-:S04]  /*0d00*/  FFMA R16, R17, R20, R16 ;  /* 0x0000001411107223 */ /* 0x000fc80000000010 */
[----:B------:R-:W-:-:S04]  /*0d10*/  FFMA R19, R19, R16, R2 ;  /* 0x0000001013137223 */ /* 0x000fc80000000002 */
[----:B------:R-:W-:-:S05]  /*0d20*/  FFMA R2, R17, R19, R16 ;  /* 0x0000001311027223 */ /* 0x000fca0000000010 */
[----:B------:R-:W-:-:S04]  /*0d30*/  SHF.R.U32.HI R3, RZ, 0x17, R2 ;  /* 0x00000017ff037819 */ /* 0x000fc80000011602 */
[----:B------:R-:W-:-:S05]  /*0d40*/  LOP3.LUT R3, R3, 0xff, RZ, 0xc0, !PT ;  /* 0x000000ff03037812 */ /* 0x000fca00078ec0ff */
[----:B------:R-:W-:-:S04]  /*0d50*/  IMAD.IADD R10, R3, 0x1, R11 ;  /* 0x00000001030a7824 */ /* 0x000fc800078e020b */
[----:B------:R-:W-:-:S05]  /*0d60*/  VIADD R3, R10, 0xffffffff ;  /* 0xffffffff0a037836 */ /* 0x000fca0000000000 */
[----:B------:R-:W-:-:S13]  /*0d70*/  ISETP.GE.U32.AND P0, PT, R3, 0xfe, PT ;  /* 0x000000fe0300780c */ /* 0x000fda0003f06070 */
[----:B------:R-:W-:Y:S05]  /*0d80*/  @!P0 BRA `(.L_x_20) ;  /* 0x0000000000808947 */ /* 0x000fea0003800000 */
[----:B------:R-:W-:-:S13]  /*0d90*/  ISETP.GT.AND P0, PT, R10, 0xfe, PT ;  /* 0x000000fe0a00780c */ /* 0x000fda0003f04270 */
[----:B------:R-:W-:Y:S05]  /*0da0*/  @P0 BRA `(.L_x_21) ;  /* 0x00000000006c0947 */ /* 0x000fea0003800000 */
[----:B------:R-:W-:-:S13]  /*0db0*/  ISETP.GE.AND P0, PT, R10, 0x1, PT ;  /* 0x000000010a00780c */ /* 0x000fda0003f06270 */
[----:B------:R-:W-:Y:S05]  /*0dc0*/  @P0 BRA `(.L_x_22) ;  /* 0x0000000000740947 */ /* 0x000fea0003800000 */
[----:B------:R-:W-:Y:S02]  /*0dd0*/  ISETP.GE.AND P0, PT, R10, -0x18, PT ;  /* 0xffffffe80a00780c */ /* 0x000fe40003f06270 */
[----:B------:R-:W-:-:S11]  /*0de0*/  LOP3.LUT R2, R2, 0x80000000, RZ, 0xc0, !PT ;  /* 0x8000000002027812 */ /* 0x000fd600078ec0ff */
[----:B------:R-:W-:Y:S05]  /*0df0*/  @!P0 BRA `(.L_x_22) ;  /* 0x0000000000688947 */ /* 0x000fea0003800000 */
[-CC-:B------:R-:W-:Y:S01]  /*0e00*/  FFMA.RZ R3, R17, R19.reuse, R16.reuse ;  /* 0x0000001311037223 */ /* 0x180fe2000000c010 */
[C---:B------:R-:W-:Y:S02]  /*0e10*/  IADD3 R18, PT, PT, R10.reuse, 0x20, RZ ;  /* 0x000000200a127810 */ /* 0x040fe40007ffe0ff */
[C---:B------:R-:W-:Y:S02]  /*0e20*/  ISETP.NE.AND P2, PT, R10.reuse, RZ, PT ;  /* 0x000000ff0a00720c */ /* 0x040fe40003f45270 */
[----:B------:R-:W-:Y:S01]  /*0e30*/  LOP3.LUT R11, R3, 0x7fffff, RZ, 0xc0, !PT ;  /* 0x007fffff030b7812 */ /* 0x000fe200078ec0ff */
[CCC-:B------:R-:W-:Y:S01]  /*0e40*/  FFMA.RP R3, R17.reuse, R19.reuse, R16.reuse ;  /* 0x0000001311037223 */ /* 0x1c0fe20000008010 */
[----:B------:R-:W-:Y:S01]  /*0e50*/  ISETP.NE.AND P1, PT, R10, RZ, PT ;  /* 0x000000ff0a00720c */ /* 0x000fe20003f25270 */
[----:B------:R-:W-:Y:S01]  /*0e60*/  FFMA.RM R16, R17, R19, R16 ;  /* 0x0000001311107223 */ /* 0x000fe20000004010 */
[----:B------:R-:W-:Y:S01]  /*0e70*/  LOP3.LUT R11, R11, 0x800000, RZ, 0xfc, !PT ;  /* 0x008000000b0b7812 */ /* 0x000fe200078efcff */
[----:B------:R-:W-:-:S03]  /*0e80*/  IMAD.MOV R10, RZ, RZ, -R10 ;  /* 0x000000ffff0a7224 */ /* 0x000fc600078e0a0a */
[----:B------:R-:W-:Y:S02]  /*0e90*/  SHF.L.U32 R18, R11, R18, RZ ;  /* 0x000000120b127219 */ /* 0x000fe400000006ff */
[----:B------:R-:W-:Y:S02]  /*0ea0*/  FSETP.NEU.FTZ.AND P0, PT, R3, R16, PT ;  /* 0x000000100300720b */ /* 0x000fe40003f1d000 */
[----:B------:R-:W-:Y:S02]  /*0eb0*/  SEL R10, R10, RZ, P2 ;  /* 0x000000ff0a0a7207 */ /* 0x000fe40001000000 */
[----:B------:R-:W-:Y:S02]  /*0ec0*/  ISETP.NE.AND P1, PT, R18, RZ, P1 ;  /* 0x000000ff1200720c */ /* 0x000fe40000f25270 */
[----:B------:R-:W-:Y:S02]  /*0ed0*/  SHF.R.U32.HI R10, RZ, R10, R11 ;  /* 0x0000000aff0a7219 */ /* 0x000fe4000001160b */
[----:B------:R-:W-:-:S02]  /*0ee0*/  PLOP3.LUT P0, PT, P0, P1, PT, 0xf8, 0x8f ;  /* 0x00000000008f781c */ /* 0x000fc40000703f70 */
[----:B------:R-:W-:Y:S02]  /*0ef0*/  SHF.R.U32.HI R16, RZ, 0x1, R10 ;  /* 0x00000001ff107819 */ /* 0x000fe4000001160a */
[----:B------:R-:W-:-:S04]  /*0f00*/  SEL R3, RZ, 0x1, !P0 ;  /* 0x00000001ff037807 */ /* 0x000fc80004000000 */
[----:B------:R-:W-:-:S04]  /*0f10*/  LOP3.LUT R3, R3, 0x1, R16, 0xf8, !PT ;  /* 0x0000000103037812 */ /* 0x000fc800078ef810 */
[----:B------:R-:W-:-:S05]  /*0f20*/  LOP3.LUT R3, R3, R10, RZ, 0xc0, !PT ;  /* 0x0000000a03037212 */ /* 0x000fca00078ec0ff */
[----:B------:R-:W-:-:S05]  /*0f30*/  IMAD.IADD R3, R16, 0x1, R3 ;  /* 0x0000000110037824 */ /* 0x000fca00078e0203 */
[----:B------:R-:W-:Y:S01]  /*0f40*/  LOP3.LUT R2, R3, R2, RZ, 0xfc, !PT ;  /* 0x0000000203027212 */ /* 0x000fe200078efcff */
[----:B------:R-:W-:Y:S06]  /*0f50*/  BRA `(.L_x_22) ;  /* 0x0000000000107947 */ /* 0x000fec0003800000 */
.L_x_21:
[----:B------:R-:W-:-:S04]  /*0f60*/  LOP3.LUT R2, R2, 0x80000000, RZ, 0xc0, !PT ;  /* 0x8000000002027812 */ /* 0x000fc800078ec0ff */
[----:B------:R-:W-:Y:S01]  /*0f70*/  LOP3.LUT R2, R2, 0x7f800000, RZ, 0xfc, !PT ;  /* 0x7f80000002027812 */ /* 0x000fe200078efcff */
[----:B------:R-:W-:Y:S06]  /*0f80*/  BRA `(.L_x_22) ;  /* 0x0000000000047947 */ /* 0x000fec0003800000 */
.L_x_20:
[----:B------:R-:W-:-:S07]  /*0f90*/  IMAD R2, R11, 0x800000, R2 ;  /* 0x008000000b027824 */ /* 0x000fce00078e0202 */
.L_x_22:
[----:B------:R-:W-:Y:S05]  /*0fa0*/  BSYNC.RECONVERGENT B2 ;  /* 0x0000000000027941 */ /* 0x000fea0003800200 */
.L_x_19:
[----:B------:R-:W-:Y:S05]  /*0fb0*/  BRA `(.L_x_23) ;  /* 0x0000000000207947 */ /* 0x000fea0003800000 */
.L_x_18:
[----:B------:R-:W-:-:S04]  /*0fc0*/  LOP3.LUT R2, R17, 0x80000000, R2, 0x48, !PT ;  /* 0x8000000011027812 */ /* 0x000fc800078e4802 */
[----:B------:R-:W-:Y:S01]  /*0fd0*/  LOP3.LUT R2, R2, 0x7f800000, RZ, 0xfc, !PT ;  /* 0x7f80000002027812 */ /* 0x000fe200078efcff */
[----:B------:R-:W-:Y:S06]  /*0fe0*/  BRA `(.L_x_23) ;  /* 0x0000000000147947 */ /* 0x000fec0003800000 */
.L_x_17:
[----:B------:R-:W-:Y:S01]  /*0ff0*/  LOP3.LUT R2, R17, 0x80000000, R2, 0x48, !PT ;  /* 0x8000000011027812 */ /* 0x000fe200078e4802 */
[----:B------:R-:W-:Y:S06]  /*1000*/  BRA `(.L_x_23) ;  /* 0x00000000000c7947 */ /* 0x000fec0003800000 */
.L_x_16:
[----:B------:R-:W0:Y:S01]  /*1010*/  MUFU.RSQ R2, -QNAN ;  /* 0xffc0000000027908 */ /* 0x000e220000001400 */
[----:B------:R-:W-:Y:S05]  /*1020*/  BRA `(.L_x_23) ;  /* 0x0000000000047947 */ /* 0x000fea0003800000 */
.L_x_15:
[----:B------:R-:W-:-:S07]  /*1030*/  FADD.FTZ R2, R3, R0 ;  /* 0x0000000003027221 */ /* 0x000fce0000010000 */
.L_x_23:
[----:B------:R-:W-:Y:S05]  /*1040*/  BSYNC.RECONVERGENT B1 ;  /* 0x0000000000017941 */ /* 0x000fea0003800200 */
.L_x_13:
[----:B0-----:R-:W-:Y:S01]  /*1050*/  MOV R10, R2 ;  /* 0x00000002000a7202 */ /* 0x001fe20000000f00 */
[----:B------:R-:W-:Y:S02]  /*1060*/  IMAD.MOV.U32 R2, RZ, RZ, R8 ;  /* 0x000000ffff027224 */ /* 0x000fe400078e0008 */
[----:B------:R-:W-:-:S04]  /*1070*/  IMAD.MOV.U32 R3, RZ, RZ, 0x0 ;  /* 0x00000000ff037424 */ /* 0x000fc800078e00ff */
[----:B------:R-:W-:Y:S05]  /*1080*/  RET.REL.NODEC R2 `(_Z20quantize_kernel_vec4PK6__halfPafi) ;  /* 0xffffffec02dc7950 */ /* 0x000fea0003c3ffff */
.L_x_24:
        /* <DEDUP_REMOVED lines=15> */
.L_x_27:


//--------------------- .text._Z24find_abs_max_kernel_warpPK6__halfPfi --------------------------
	.section	.text._Z24find_abs_max_kernel_warpPK6__halfPfi,"ax",@progbits
	.align	128
        .global         _Z24find_abs_max_kernel_warpPK6__halfPfi
        .type           _Z24find_abs_max_kernel_warpPK6__halfPfi,@function
        .size           _Z24find_abs_max_kernel_warpPK6__halfPfi,(.L_x_30 - _Z24find_abs_max_kernel_warpPK6__halfPfi)
        .other          _Z24find_abs_max_kernel_warpPK6__halfPfi,@"STO_CUDA_ENTRY STV_DEFAULT"
_Z24find_abs_max_kernel_warpPK6__halfPfi:
.text._Z24find_abs_max_kernel_warpPK6__halfPfi:
[----:B------:R-:W-:Y:S01]  /*0000*/  LDC R1, c[0x0][0x37c] ;  /* 0x0000df00ff017b82 */ /* 0x000fe20000000800 */
[----:B------:R-:W0:Y:S07]  /*0010*/  S2R R0, SR_TID.X ;  /* 0x0000000000007919 */ /* 0x000e2e0000002100 */
[----:B------:R-:W0:Y:S01]  /*0020*/  S2UR UR4, SR_CTAID.X ;  /* 0x00000000000479c3 */ /* 0x000e220000002500 */
[----:B------:R-:W1:Y:S07]  /*0030*/  LDCU UR5, c[0x0][0x390] ;  /* 0x00007200ff0577ac */ /* 0x000e6e0008000800 */
[----:B------:R-:W0:Y:S02]  /*0040*/  LDC R5, c[0x0][0x360] ;  /* 0x0000d800ff057b82 */ /* 0x000e240000000800 */
[----:B0-----:R-:W-:-:S05]  /*0050*/  IMAD R5, R5, UR4, R0 ;  /* 0x0000000405057c24 */ /* 0x001fca000f8e0200 */
[----:B-1----:R-:W-:Y:S01]  /*0060*/  ISETP.GE.AND P0, PT, R5, UR5, PT ;  /* 0x0000000505007c0c */ /* 0x002fe2000bf06270 */
[----:B------:R-:W0:-:S12]  /*0070*/  LDCU.64 UR4, c[0x0][0x358] ;  /* 0x00006b00ff0477ac */ /* 0x000e180008000a00 */
[----:B------:R-:W1:Y:S02]  /*0080*/  @!P0 LDC.64 R2, c[0x0][0x380] ;  /* 0x0000e000ff028b82 */ /* 0x000e640000000a00 */
[----:B-1----:R-:W-:-:S06]  /*0090*/  @!P0 IMAD.WIDE R2, R5, 0x2, R2 ;  /* 0x0000000205028825 */ /* 0x002fcc00078e0202 */
[----:B0-----:R-:W2:Y:S01]  /*00a0*/  @!P0 LDG.E.U16 R2, desc[UR4][R2.64] ;  /* 0x0000000402028981 */ /* 0x001ea2000c1e1500 */
[----:B------:R-:W-:Y:S01]  /*00b0*/  IMAD.MOV.U32 R4, RZ, RZ, RZ ;  /* 0x000000ffff047224 */ /* 0x000fe200078e00ff */
[----:B------:R-:W-:Y:S01]  /*00c0*/  ISETP.GT.U32.AND P1, PT, R0, 0x1f, PT ;  /* 0x0000001f0000780c */ /* 0x000fe20003f24070 */
[----:B--2---:R-:W-:-:S05]  /*00d0*/  @!P0 HADD2.F32 R5, -RZ, R2.H0_H0 ;  /* 0x20000002ff058230 */ /* 0x004fca0000004100 */
[----:B------:R-:W-:Y:S01]  /*00e0*/  @!P0 FADD R4, |R5|, -RZ ;  /* 0x800000ff05048221 */ /* 0x000fe20000000200 */
[----:B------:R-:W-:-:S04]  /*00f0*/  LOP3.LUT P0, RZ, R0, 0x1f, RZ, 0xc0, !PT ;  /* 0x0000001f00ff7812 */ /* 0x000fc8000780c0ff */
[----:B------:R-:W0:Y:S09]  /*0100*/  SHFL.DOWN PT, R5, R4, 0x10, 0x1f ;  /* 0x0a001f0004057f89 */ /* 0x000e3200000e0000 */
[----:B------:R-:W1:Y:S01]  /*0110*/  @!P0 S2R R9, SR_CgaCtaId ;  /* 0x0000000000098919 */ /* 0x000e620000008800 */
[----:B------:R-:W-:-:S02]  /*0120*/  @!P0 MOV R2, 0x400 ;  /* 0x0000040000028802 */ /* 0x000fc40000000f00 */
[----:B0-----:R-:W-:-:S05]  /*0130*/  FMNMX R5, R5, R4, !PT ;  /* 0x0000000405057209 */ /* 0x001fca0007800000 */
[----:B------:R-:W0:Y:S01]  /*0140*/  SHFL.DOWN PT, R6, R5, 0x8, 0x1f ;  /* 0x09001f0005067f89 */ /* 0x000e2200000e0000 */
[----:B-1----:R-:W-:-:S04]  /*0150*/  @!P0 LEA R9, R9, R2, 0x18 ;  /* 0x0000000209098211 */ /* 0x002fc800078ec0ff */
[----:B------:R-:W-:Y:S02]  /*0160*/  @!P0 LEA.HI R9, R0, R9, RZ, 0x1d ;  /* 0x0000000900098211 */ /* 0x000fe400078fe8ff */
[----:B0-----:R-:W-:-:S05]  /*0170*/  FMNMX R6, R5, R6, !PT ;  /* 0x0000000605067209 */ /* 0x001fca0007800000 */
[----:B------:R-:W0:Y:S02]  /*0180*/  SHFL.DOWN PT, R7, R6, 0x4, 0x1f ;  /* 0x08801f0006077f89 */ /* 0x000e2400000e0000 */
[----:B0-----:R-:W-:-:S05]  /*0190*/  FMNMX R7, R6, R7, !PT ;  /* 0x0000000706077209 */ /* 0x001fca0007800000 */
[----:B------:R-:W0:Y:S02]  /*01a0*/  SHFL.DOWN PT, R8, R7, 0x2, 0x1f ;  /* 0x08401f0007087f89 */ /* 0x000e2400000e0000 */
[----:B0-----:R-:W-:-:S05]  /*01b0*/  FMNMX R8, R7, R8, !PT ;  /* 0x0000000807087209 */ /* 0x001fca0007800000 */
[----:B------:R-:W0:Y:S02]  /*01c0*/  SHFL.DOWN PT, R3, R8, 0x1, 0x1f ;  /* 0x08201f0008037f89 */ /* 0x000e2400000e0000 */
[----:B0-----:R-:W-:-:S05]  /*01d0*/  FMNMX R2, R8, R3, !PT ;  /* 0x0000000308027209 */ /* 0x001fca0007800000 */
[----:B------:R0:W-:Y:S01]  /*01e0*/  @!P0 STS [R9], R2 ;  /* 0x0000000209008388 */ /* 0x0001e20000000800 */
[----:B------:R-:W-:Y:S06]  /*01f0*/  BAR.SYNC.DEFER_BLOCKING 0x0 ;  /* 0x0000000000007b1d */ /* 0x000fec0000010000 */
[----:B------:R-:W-:Y:S05]  /*0200*/  @P1 EXIT ;  /* 0x000000000000194d */ /* 0x000fea0003800000 */
[----:B------:R-:W-:-:S13]  /*0210*/  ISETP.GT.U32.AND P0, PT, R0, 0x7, PT ;  /* 0x000000070000780c */ /* 0x000fda0003f04070 */
[----:B------:R-:W1:Y:S01]  /*0220*/  @!P0 S2R R3, SR_CgaCtaId ;  /* 0x0000000000038919 */ /* 0x000e620000008800 */
[----:B0-----:R-:W-:-:S04]  /*0230*/  @!P0 MOV R2, 0x400 ;  /* 0x0000040000028802 */ /* 0x001fc80000000f00 */
[----:B-1----:R-:W-:Y:S01]  /*0240*/  @!P0 LEA R3, R3, R2, 0x18 ;  /* 0x0000000203038211 */ /* 0x002fe200078ec0ff */
[----:B------:R-:W-:-:S04]  /*0250*/  IMAD.MOV.U32 R2, RZ, RZ, -0x800000 ;  /* 0xff800000ff027424 */ /* 0x000fc800078e00ff */
[----:B------:R-:W-:-:S05]  /*0260*/  @!P0 IMAD R3, R0, 0x4, R3 ;  /* 0x0000000400038824 */ /* 0x000fca00078e0203 */
[----:B------:R-:W0:Y:S04]  /*0270*/  @!P0 LDS R2, [R3] ;  /* 0x0000000003028984 */ /* 0x000e280000000800 */
[----:B0-----:R-:W0:Y:S02]  /*0280*/  SHFL.DOWN PT, R5, R2, 0x10, 0x1f ;  /* 0x0a001f0002057f89 */ /* 0x001e2400000e0000 */
[----:B0-----:R-:W-:-:S05]  /*0290*/  FMNMX R5, R5, R2, !PT ;  /* 0x0000000205057209 */ /* 0x001fca0007800000 */
[----:B------:R-:W0:Y:S02]  /*02a0*/  SHFL.DOWN PT, R4, R5, 0x8, 0x1f ;  /* 0x09001f0005047f89 */ /* 0x000e2400000e0000 */
[----:B0-----:R-:W-:-:S05]  /*02b0*/  FMNMX R4, R5, R4, !PT ;  /* 0x0000000405047209 */ /* 0x001fca0007800000 */
[----:B------:R-:W0:Y:S02]  /*02c0*/  SHFL.DOWN PT, R7, R4, 0x4, 0x1f ;  /* 0x08801f0004077f89 */ /* 0x000e2400000e0000 */
[----:B0-----:R-:W-:-:S05]  /*02d0*/  FMNMX R7, R4, R7, !PT ;  /* 0x0000000704077209 */ /* 0x001fca0007800000 */
[----:B------:R-:W0:Y:S02]  /*02e0*/  SHFL.DOWN PT, R6, R7, 0x2, 0x1f ;  /* 0x08401f0007067f89 */ /* 0x000e2400000e0000 */
[----:B0-----:R-:W-:-:S05]  /*02f0*/  FMNMX R6, R7, R6, !PT ;  /* 0x0000000607067209 */ /* 0x001fca0007800000 */
[----:B------:R-:W0:Y:S02]  /*0300*/  SHFL.DOWN PT, R9, R6, 0x1, 0x1f ;  /* 0x08201f0006097f89 */ /* 0x000e2400000e0000 */
[----:B0-----:R-:W-:-:S04]  /*0310*/  FMNMX R9, R6, R9, !PT ;  /* 0x0000000906097209 */ /* 0x001fc80007800000 */
[----:B------:R-:W-:-:S04]  /*0320*/  FSETP.GT.AND P0, PT, R9, RZ, PT ;  /* 0x000000ff0900720b */ /* 0x000fc80003f04000 */
[----:B------:R-:W-:-:S13]  /*0330*/  ISETP.NE.OR P0, PT, R0, RZ, !P0 ;  /* 0x000000ff0000720c */ /* 0x000fda0004705670 */
[----:B------:R-:W-:Y:S05]  /*0340*/  @P0 EXIT ;  /* 0x000000000000094d */ /* 0x000fea0003800000 */
[----:B------:R-:W0:Y:S02]  /*0350*/  LDC.64 R2, c[0x0][0x388] ;  /* 0x0000e200ff027b82 */ /* 0x000e240000000a00 */
[----:B0-----:R0:W5:Y:S02]  /*0360*/  LDG.E R4, desc[UR4][R2.64] ;  /* 0x0000000402047981 */ /* 0x001164000c1e1900 */
.L_x_25:
[----:B-----5:R-:W-:Y:S01]  /*0370*/  FMNMX R5, R9, R4, !PT ;  /* 0x0000000409057209 */ /* 0x020fe20007800000 */
[----:B------:R-:W-:Y:S05]  /*0380*/  YIELD ;  /* 0x0000000000007946 */ /* 0x000fea0003800000 */
[----:B------:R-:W2:Y:S02]  /*0390*/  ATOMG.E.CAS.STRONG.GPU PT, R5, [R2], R4, R5 ;  /* 0x00000004020573a9 */ /* 0x000ea400001ee105 */
[----:B--2---:R-:W-:Y:S01]  /*03a0*/  ISETP.NE.AND P0, PT, R4, R5, PT ;  /* 0x000000050400720c */ /* 0x004fe20003f05270 */
[----:B------:R-:W-:-:S12]  /*03b0*/  IMAD.MOV.U32 R4, RZ, RZ, R5 ;  /* 0x000000ffff047224 */ /* 0x000fd800078e0005 */
[----:B------:R-:W-:Y:S05]  /*03c0*/  @P0 BRA `(.L_x_25) ;  /* 0xfffffffc00e80947 */ /* 0x000fea000383ffff */
[----:B------:R-:W-:Y:S05]  /*03d0*/  EXIT ;  /* 0x000000000000794d */ /* 0x000fea0003800000 */
.L_x_26:
        /* <DEDUP_REMOVED lines=10> */
.L_x_30:


//--------------------- .nv.shared.reserved.0     --------------------------
	.section	.nv.shared.reserved.0,"aw",@nobits
	.weak		__nv_reservedSMEM_offset_0_alias
	.size		__nv_reservedSMEM_offset_0_alias, 0, 64
	.other		__nv_reservedSMEM_offset_0_alias,@"STO_CUDA_RESERVED_SHARED STV_DEFAULT"
__nv_reservedSMEM_offset_0_alias:
	.zero		0
	.zero		64


//--------------------- .nv.shared._Z24find_abs_max_kernel_warpPK6__halfPfi --------------------------
	.section	.nv.shared._Z24find_abs_max_kernel_warpPK6__halfPfi,"aw",@nobits
	.sectionflags	@""
	.align	4
.nv.shared._Z24find_abs_max_kernel_warpPK6__halfPfi:
	.zero		1056


//--------------------- .nv.constant0._Z17dequantize_kernelPKaP6__halffi --------------------------
	.section	.nv.constant0._Z17dequantize_kernelPKaP6__halffi,"a",@progbits
	.sectionflags	@""
	.align	4
.nv.constant0._Z17dequantize_kernelPKaP6__halffi:
	.zero		920


//--------------------- .nv.constant0._Z20quantize_kernel_vec4PK6__halfPafi --------------------------
	.section	.nv.constant0._Z20quantize_kernel_vec4PK6__halfPafi,"a",@progbits
	.sectionflags	@""
	.align	4
.nv.constant0._Z20quantize_kernel_vec4PK6__halfPafi:
	.zero		920


//--------------------- .nv.constant0._Z24find_abs_max_kernel_warpPK6__halfPfi --------------------------
	.section	.nv.constant0._Z24find_abs_max_kernel_warpPK6__halfPfi,"a",@progbits
	.sectionflags	@""
	.align	4
.nv.constant0._Z24find_abs_max_kernel_warpPK6__halfPfi:
	.zero		916


//--------------------- SYMBOLS --------------------------

	.type		.nv.reservedSmem.offset0,@object
	.size		.nv.reservedSmem.offset0,0x4
	.type		.nv.reservedSmem.cap,@object
	.size		.nv.reservedSmem.cap,0x4
